// auto-generated by cutlass_sweep.gemm — config: {"arch": "sm_100", "cluster_m": 4, "cluster_n": 2, "dtype": "bf16", "dtype_b": "bf16", "layout": "nt", "stages": 0, "tile_k": 32, "tile_m": 128, "tile_n": 64}
#include "cutlass/cutlass.h"
#include "cutlass/gemm/collective/collective_builder.hpp"
#include "cutlass/gemm/device/gemm_universal_adapter.h"
#include "cutlass/gemm/kernel/gemm_universal.hpp"
#include "cutlass/epilogue/collective/collective_builder.hpp"

using ElemA = cutlass::bfloat16_t;
using ElemB = cutlass::bfloat16_t;
using ElemCD = cutlass::bfloat16_t;
using Acc  = float;
using TileShape    = cute::Shape<cute::_128, cute::_64, cute::_32>;
using ClusterShape = cute::Shape<cute::_4, cute::_2, cute::_1>;

using CollectiveEpilogue = typename cutlass::epilogue::collective::CollectiveBuilder<
    cutlass::arch::Sm100, cutlass::arch::OpClassTensorOp,
    TileShape, ClusterShape,
    cutlass::epilogue::collective::EpilogueTileAuto,
    Acc, Acc,
    ElemCD, cutlass::layout::RowMajor, 128 / cutlass::sizeof_bits<ElemCD>::value,
    ElemCD, cutlass::layout::RowMajor, 128 / cutlass::sizeof_bits<ElemCD>::value,
    cutlass::epilogue::collective::EpilogueScheduleAuto
  >::CollectiveOp;

using CollectiveMainloop = typename cutlass::gemm::collective::CollectiveBuilder<
    cutlass::arch::Sm100, cutlass::arch::OpClassTensorOp,
    ElemA, cutlass::layout::RowMajor, 128 / cutlass::sizeof_bits<ElemA>::value,
    ElemB, cutlass::layout::ColumnMajor, 128 / cutlass::sizeof_bits<ElemB>::value,
    Acc,
    TileShape, ClusterShape,
    cutlass::gemm::collective::StageCountAutoCarveout<static_cast<int>(sizeof(typename CollectiveEpilogue::SharedStorage))>,
    cutlass::gemm::collective::KernelScheduleAuto
  >::CollectiveOp;

using GemmKernel = cutlass::gemm::kernel::GemmUniversal<
    cute::Shape<int,int,int,int>,
    CollectiveMainloop,
    CollectiveEpilogue
>;
using Gemm = cutlass::gemm::device::GemmUniversalAdapter<GemmKernel>;

// Force the device kernel symbol into the cubin without needing a host main.
auto* _anchor = &cutlass::device_kernel<GemmKernel>;


// ===== COMPILED SASS (sm_100a) =====

	.target	sm_100a

	.elftype	@"ET_EXEC"


//--------------------- .note.nv.tkinfo           --------------------------
	.section	.note.nv.tkinfo,"",@"SHT_NOTE"
	.sectionflags	@"SHF_NOTE_NV_TKINFO"
	.tkinfo
        /*0018*/ 	.word	0x00000002
        /*0030*/ 	.string	""
        /*0030*/ 	.string	"ptxas"
        /*0030*/ 	.string	"Cuda compilation tools, release 13.0, V13.0.88"
        /*0030*/ 	.string	"Build cuda_13.0.r13.0/compiler.36424714_0"
        /*0030*/ 	.string	"-arch sm_100a -m 64 "



//--------------------- .note.nv.cuinfo           --------------------------
	.section	.note.nv.cuinfo,"",@"SHT_NOTE"
	.sectionflags	@"SHF_NOTE_NV_CUINFO"
        /*0018*/ 	.short	0x0002
        /*001a*/ 	.short	0x0064
        /*001c*/ 	.short	0x0082
	.zero		2


//--------------------- .nv.info                  --------------------------
	.section	.nv.info,"",@"SHT_CUDA_INFO"
	.align	4


	//----- nvinfo : EIATTR_REGCOUNT
	.align		4
        /*0000*/ 	.byte	0x04, 0x2f
        /*0002*/ 	.short	(.L_19 - .L_18)
	.align		4
.L_18:
        /*0004*/ 	.word	index@(_ZN7cutlass13device_kernelINS_4gemm6kernel13GemmUniversalIN4cute5tupleIJiiiiEEENS1_10collective13CollectiveMmaINS1_35MainloopSm100TmaUmmaWarpSpecializedILi35ELi2ELi4ENS5_IJNS4_1CILi4EEENSA_ILi2EEENSA_ILi1EEEEEEEENS5_IJNSA_ILi128EEENSA_ILi64EEENSA_ILi32EEEEEENS_10bfloat16_tENS5_IJlSD_lEEESK_SL_NS4_8TiledMMAINS4_8MMA_AtomIJNS4_26SM100_MMA_F16BF16_2x1SM_SSISK_SK_fLi128ELi64ELNS4_4UMMA5MajorE0ELSQ_0ELNSP_7ScaleInE0ELSR_0EEEEEENS4_6LayoutINS5_IJSD_SD_SD_EEENS5_IJNSA_ILi0EEESW_SW_EEEEENS5_IJNS4_10UnderscoreESZ_SZ_EEEEENS4_28SM100_TMA_2SM_LOAD_MULTICASTENS4_14ComposedLayoutINS4_7SwizzleILi2ELi4ELi3EEENS4_18smem_ptr_flag_bitsILi16EEENSU_INS5_IJNSA_ILi8EEESI_EEENS5_IJSI_SD_EEEEEEEvNS4_8identityES12_S1C_vS1D_EENS_8epilogue10collective18CollectiveEpilogueINS1F_23Sm100TmaWarpSpecializedILi3ELi2ELi16ELb1ELb0EEEJNS5_IJSH_SH_SI_EEENS5_IJNSU_ISH_SD_EENSU_INS5_IJNSA_ILi16EEESC_EEENS5_IJSD_SI_EEEEEEEESK_SL_SK_SL_NS1F_6fusion15FusionCallbacksIS1J_NS1R_17LinearCombinationISK_fSK_fLNS_15FloatRoundStyleE2EEES1K_S1Q_JEEENS4_5SM1004TMEM4LOAD26SM100_TMEM_LOAD_32dp32b16xENS4_13SM90_TMA_LOADENS13_INS14_ILi1ELi4ELi3EEES17_NSU_INS5_IJS18_S1M_EEENS5_IJS1M_SD_EEEEEEENS4_39AutoVectorizingCopyWithAssumedAlignmentILi128EEENS4_14SM90_TMA_STOREES26_S28_S28_EEEvvEEEEvNT_6ParamsE)
        /*0008*/ 	.word	0x00000048


	//----- nvinfo : EIATTR_FRAME_SIZE
	.align		4
.L_19:
        /*000c*/ 	.byte	0x04, 0x11
        /*000e*/ 	.short	(.L_21 - .L_20)
	.align		4
.L_20:
        /*0010*/ 	.word	index@($__internal_2_$__cuda_sm10x_tcgen05_guardrail_trap_unallocated_columns_being_dealloced)
        /*0014*/ 	.word	0x00000000


	//----- nvinfo : EIATTR_FRAME_SIZE
	.align		4
.L_21:
        /*0018*/ 	.byte	0x04, 0x11
        /*001a*/ 	.short	(.L_23 - .L_22)
	.align		4
.L_22:
        /*001c*/ 	.word	index@($__internal_1_$__cuda_sm10x_tcgen05_guardrail_trap_phase_invalid_during_alloc)
        /*0020*/ 	.word	0x00000000


	//----- nvinfo : EIATTR_FRAME_SIZE
	.align		4
.L_23:
        /*0024*/ 	.byte	0x04, 0x11
        /*0026*/ 	.short	(.L_25 - .L_24)
	.align		4
.L_24:
        /*0028*/ 	.word	index@($__internal_0_$__cuda_sm10x_tcgen05_guardrail_trap_col_being_dealloced_not_returned_by_alloc)
        /*002c*/ 	.word	0x00000000


	//----- nvinfo : EIATTR_FRAME_SIZE
	.align		4
.L_25:
        /*0030*/ 	.byte	0x04, 0x11
        /*0032*/ 	.short	(.L_27 - .L_26)
	.align		4
.L_26:
        /*0034*/ 	.word	index@(_ZN7cutlass13device_kernelINS_4gemm6kernel13GemmUniversalIN4cute5tupleIJiiiiEEENS1_10collective13CollectiveMmaINS1_35MainloopSm100TmaUmmaWarpSpecializedILi35ELi2ELi4ENS5_IJNS4_1CILi4EEENSA_ILi2EEENSA_ILi1EEEEEEEENS5_IJNSA_ILi128EEENSA_ILi64EEENSA_ILi32EEEEEENS_10bfloat16_tENS5_IJlSD_lEEESK_SL_NS4_8TiledMMAINS4_8MMA_AtomIJNS4_26SM100_MMA_F16BF16_2x1SM_SSISK_SK_fLi128ELi64ELNS4_4UMMA5MajorE0ELSQ_0ELNSP_7ScaleInE0ELSR_0EEEEEENS4_6LayoutINS5_IJSD_SD_SD_EEENS5_IJNSA_ILi0EEESW_SW_EEEEENS5_IJNS4_10UnderscoreESZ_SZ_EEEEENS4_28SM100_TMA_2SM_LOAD_MULTICASTENS4_14ComposedLayoutINS4_7SwizzleILi2ELi4ELi3EEENS4_18smem_ptr_flag_bitsILi16EEENSU_INS5_IJNSA_ILi8EEESI_EEENS5_IJSI_SD_EEEEEEEvNS4_8identityES12_S1C_vS1D_EENS_8epilogue10collective18CollectiveEpilogueINS1F_23Sm100TmaWarpSpecializedILi3ELi2ELi16ELb1ELb0EEEJNS5_IJSH_SH_SI_EEENS5_IJNSU_ISH_SD_EENSU_INS5_IJNSA_ILi16EEESC_EEENS5_IJSD_SI_EEEEEEEESK_SL_SK_SL_NS1F_6fusion15FusionCallbacksIS1J_NS1R_17LinearCombinationISK_fSK_fLNS_15FloatRoundStyleE2EEES1K_S1Q_JEEENS4_5SM1004TMEM4LOAD26SM100_TMEM_LOAD_32dp32b16xENS4_13SM90_TMA_LOADENS13_INS14_ILi1ELi4ELi3EEES17_NSU_INS5_IJS18_S1M_EEENS5_IJS1M_SD_EEEEEEENS4_39AutoVectorizingCopyWithAssumedAlignmentILi128EEENS4_14SM90_TMA_STOREES26_S28_S28_EEEvvEEEEvNT_6ParamsE)
        /*0038*/ 	.word	0x00000000


	//----- nvinfo : EIATTR_MIN_STACK_SIZE
	.align		4
.L_27:
        /*003c*/ 	.byte	0x04, 0x12
        /*003e*/ 	.short	(.L_29 - .L_28)
	.align		4
.L_28:
        /*0040*/ 	.word	index@(_ZN7cutlass13device_kernelINS_4gemm6kernel13GemmUniversalIN4cute5tupleIJiiiiEEENS1_10collective13CollectiveMmaINS1_35MainloopSm100TmaUmmaWarpSpecializedILi35ELi2ELi4ENS5_IJNS4_1CILi4EEENSA_ILi2EEENSA_ILi1EEEEEEEENS5_IJNSA_ILi128EEENSA_ILi64EEENSA_ILi32EEEEEENS_10bfloat16_tENS5_IJlSD_lEEESK_SL_NS4_8TiledMMAINS4_8MMA_AtomIJNS4_26SM100_MMA_F16BF16_2x1SM_SSISK_SK_fLi128ELi64ELNS4_4UMMA5MajorE0ELSQ_0ELNSP_7ScaleInE0ELSR_0EEEEEENS4_6LayoutINS5_IJSD_SD_SD_EEENS5_IJNSA_ILi0EEESW_SW_EEEEENS5_IJNS4_10UnderscoreESZ_SZ_EEEEENS4_28SM100_TMA_2SM_LOAD_MULTICASTENS4_14ComposedLayoutINS4_7SwizzleILi2ELi4ELi3EEENS4_18smem_ptr_flag_bitsILi16EEENSU_INS5_IJNSA_ILi8EEESI_EEENS5_IJSI_SD_EEEEEEEvNS4_8identityES12_S1C_vS1D_EENS_8epilogue10collective18CollectiveEpilogueINS1F_23Sm100TmaWarpSpecializedILi3ELi2ELi16ELb1ELb0EEEJNS5_IJSH_SH_SI_EEENS5_IJNSU_ISH_SD_EENSU_INS5_IJNSA_ILi16EEESC_EEENS5_IJSD_SI_EEEEEEEESK_SL_SK_SL_NS1F_6fusion15FusionCallbacksIS1J_NS1R_17LinearCombinationISK_fSK_fLNS_15FloatRoundStyleE2EEES1K_S1Q_JEEENS4_5SM1004TMEM4LOAD26SM100_TMEM_LOAD_32dp32b16xENS4_13SM90_TMA_LOADENS13_INS14_ILi1ELi4ELi3EEES17_NSU_INS5_IJS18_S1M_EEENS5_IJS1M_SD_EEEEEEENS4_39AutoVectorizingCopyWithAssumedAlignmentILi128EEENS4_14SM90_TMA_STOREES26_S28_S28_EEEvvEEEEvNT_6ParamsE)
        /*0044*/ 	.word	0x00000000
.L_29:


//--------------------- .nv.compat                --------------------------
	.section	.nv.compat,"",@"SHT_CUDA_COMPAT_INFO"
	.align	4
        /*0000*/ 	.byte	0x02, 0x09, 0x01, 0x00, 0x02, 0x02, 0x02, 0x00, 0x02, 0x05, 0x05, 0x00, 0x03, 0x07, 0x01, 0x01
        /*0010*/ 	.byte	0x02, 0x03, 0x01, 0x00, 0x02, 0x06, 0x01, 0x00, 0x04, 0x0b, 0x08, 0x00, 0x09, 0x00, 0x00, 0x00
        /*0020*/ 	.byte	0x00, 0x00, 0x00, 0x00


//--------------------- .nv.info._ZN7cutlass13device_kernelINS_4gemm6kernel13GemmUniversalIN4cute5tupleIJiiiiEEENS1_10collective13CollectiveMmaINS1_35MainloopSm100TmaUmmaWarpSpecializedILi35ELi2ELi4ENS5_IJNS4_1CILi4EEENSA_ILi2EEENSA_ILi1EEEEEEEENS5_IJNSA_ILi128EEENSA_ILi64EEENSA_ILi32EEEEEENS_10bfloat16_tENS5_IJlSD_lEEESK_SL_NS4_8TiledMMAINS4_8MMA_AtomIJNS4_26SM100_MMA_F16BF16_2x1SM_SSISK_SK_fLi128ELi64ELNS4_4UMMA5MajorE0ELSQ_0ELNSP_7ScaleInE0ELSR_0EEEEEENS4_6LayoutINS5_IJSD_SD_SD_EEENS5_IJNSA_ILi0EEESW_SW_EEEEENS5_IJNS4_10UnderscoreESZ_SZ_EEEEENS4_28SM100_TMA_2SM_LOAD_MULTICASTENS4_14ComposedLayoutINS4_7SwizzleILi2ELi4ELi3EEENS4_18smem_ptr_flag_bitsILi16EEENSU_INS5_IJNSA_ILi8EEESI_EEENS5_IJSI_SD_EEEEEEEvNS4_8identityES12_S1C_vS1D_EENS_8epilogue10collective18CollectiveEpilogueINS1F_23Sm100TmaWarpSpecializedILi3ELi2ELi16ELb1ELb0EEEJNS5_IJSH_SH_SI_EEENS5_IJNSU_ISH_SD_EENSU_INS5_IJNSA_ILi16EEESC_EEENS5_IJSD_SI_EEEEEEEESK_SL_SK_SL_NS1F_6fusion15FusionCallbacksIS1J_NS1R_17LinearCombinationISK_fSK_fLNS_15FloatRoundStyleE2EEES1K_S1Q_JEEENS4_5SM1004TMEM4LOAD26SM100_TMEM_LOAD_32dp32b16xENS4_13SM90_TMA_LOADENS13_INS14_ILi1ELi4ELi3EEES17_NSU_INS5_IJS18_S1M_EEENS5_IJS1M_SD_EEEEEEENS4_39AutoVectorizingCopyWithAssumedAlignmentILi128EEENS4_14SM90_TMA_STOREES26_S28_S28_EEEvvEEEEvNT_6ParamsE --------------------------
	.section	.nv.info._ZN7cutlass13device_kernelINS_4gemm6kernel13GemmUniversalIN4cute5tupleIJiiiiEEENS1_10collective13CollectiveMmaINS1_35MainloopSm100TmaUmmaWarpSpecializedILi35ELi2ELi4ENS5_IJNS4_1CILi4EEENSA_ILi2EEENSA_ILi1EEEEEEEENS5_IJNSA_ILi128EEENSA_ILi64EEENSA_ILi32EEEEEENS_10bfloat16_tENS5_IJlSD_lEEESK_SL_NS4_8TiledMMAINS4_8MMA_AtomIJNS4_26SM100_MMA_F16BF16_2x1SM_SSISK_SK_fLi128ELi64ELNS4_4UMMA5MajorE0ELSQ_0ELNSP_7ScaleInE0ELSR_0EEEEEENS4_6LayoutINS5_IJSD_SD_SD_EEENS5_IJNSA_ILi0EEESW_SW_EEEEENS5_IJNS4_10UnderscoreESZ_SZ_EEEEENS4_28SM100_TMA_2SM_LOAD_MULTICASTENS4_14ComposedLayoutINS4_7SwizzleILi2ELi4ELi3EEENS4_18smem_ptr_flag_bitsILi16EEENSU_INS5_IJNSA_ILi8EEESI_EEENS5_IJSI_SD_EEEEEEEvNS4_8identityES12_S1C_vS1D_EENS_8epilogue10collective18CollectiveEpilogueINS1F_23Sm100TmaWarpSpecializedILi3ELi2ELi16ELb1ELb0EEEJNS5_IJSH_SH_SI_EEENS5_IJNSU_ISH_SD_EENSU_INS5_IJNSA_ILi16EEESC_EEENS5_IJSD_SI_EEEEEEEESK_SL_SK_SL_NS1F_6fusion15FusionCallbacksIS1J_NS1R_17LinearCombinationISK_fSK_fLNS_15FloatRoundStyleE2EEES1K_S1Q_JEEENS4_5SM1004TMEM4LOAD26SM100_TMEM_LOAD_32dp32b16xENS4_13SM90_TMA_LOADENS13_INS14_ILi1ELi4ELi3EEES17_NSU_INS5_IJS18_S1M_EEENS5_IJS1M_SD_EEEEEEENS4_39AutoVectorizingCopyWithAssumedAlignmentILi128EEENS4_14SM90_TMA_STOREES26_S28_S28_EEEvvEEEEvNT_6ParamsE,"",@"SHT_CUDA_INFO"
	.sectionflags	@""
	.align	4


	//----- nvinfo : EIATTR_CUDA_API_VERSION
	.align		4
        /*0000*/ 	.byte	0x04, 0x37
        /*0002*/ 	.short	(.L_31 - .L_30)
.L_30:
        /*0004*/ 	.word	0x00000082


	//----- nvinfo : EIATTR_KPARAM_INFO
	.align		4
.L_31:
        /*0008*/ 	.byte	0x04, 0x17
        /*000a*/ 	.short	(.L_33 - .L_32)
.L_32:
        /*000c*/ 	.word	0x00000000
        /*0010*/ 	.short	0x0000
        /*0012*/ 	.short	0x0000
        /*0014*/ 	.byte	0x00, 0xf0, 0x01, 0x20


	//----- nvinfo : EIATTR_AT_ENTRY_FRAGMENTS
	.align		4
.L_33:
        /*0018*/ 	.byte	0x04, 0x4f
        /*001a*/ 	.short	(.L_35 - .L_34)


	//   ....[0]....
.L_34:
        /*001c*/ 	.word	0x00000007


	//----- nvinfo : EIATTR_RESERVED_SMEM_USED
	.align		4
.L_35:
        /*0020*/ 	.byte	0x01, 0x41
	.zero		2


	//----- nvinfo : EIATTR_SPARSE_MMA_MASK
	.align		4
        /*0024*/ 	.byte	0x03, 0x50
        /*0026*/ 	.short	0x0000


	//----- nvinfo : EIATTR_TCGEN05_2CTA_USED
	.align		4
        /*0028*/ 	.byte	0x01, 0x52
	.zero		2


	//----- nvinfo : EIATTR_MAXREG_COUNT
	.align		4
        /*002c*/ 	.byte	0x03, 0x1b
        /*002e*/ 	.short	0x00ff


	//----- nvinfo : EIATTR_NUM_BARRIERS
	.align		4
        /*0030*/ 	.byte	0x02, 0x4c
        /*0032*/ 	.byte	0x07
	.zero		1


	//----- nvinfo : EIATTR_EXTERNS
	.align		4
        /*0034*/ 	.byte	0x04, 0x0f
        /*0036*/ 	.short	(.L_37 - .L_36)


	//   ....[0]....
	.align		4
.L_36:
        /*0038*/ 	.word	index@(__assertfail)


	//----- nvinfo : EIATTR_MERCURY_ISA_VERSION
	.align		4
.L_37:
        /*003c*/ 	.byte	0x03, 0x5f
        /*003e*/ 	.short	0x0101


	//----- nvinfo : EIATTR_INT_WARP_WIDE_INSTR_OFFSETS
	.align		4
        /*0040*/ 	.byte	0x04, 0x31
        /*0042*/ 	.short	(.L_39 - .L_38)


	//   ....[0]....
.L_38:
        /*0044*/ 	.word	0x00001150


	//   ....[1]....
        /*0048*/ 	.word	0x000011f0


	//   ....[2]....
        /*004c*/ 	.word	0x00005920


	//   ....[3]....
        /*0050*/ 	.word	0x00005950


	//   ....[4]....
        /*0054*/ 	.word	0x00005970


	//   ....[5]....
        /*0058*/ 	.word	0x00006510


	//   ....[6]....
        /*005c*/ 	.word	0x000065d0


	//   ....[7]....
        /*0060*/ 	.word	0x00006640


	//   ....[8]....
        /*0064*/ 	.word	0x00006780


	//   ....[9]....
        /*0068*/ 	.word	0x00006890


	//   ....[10]....
        /*006c*/ 	.word	0x000068c0


	//----- nvinfo : EIATTR_COOP_GROUP_MASK_REGIDS
	.align		4
.L_39:
        /*0070*/ 	.byte	0x04, 0x29
        /*0072*/ 	.short	(.L_41 - .L_40)


	//   ....[0]....
.L_40:
        /*0074*/ 	.word	0xffffffff


	//   ....[1]....
        /*0078*/ 	.word	0xffffffff


	//   ....[2]....
        /*007c*/ 	.word	0xffffffff


	//   ....[3]....
        /*0080*/ 	.word	0xffffffff


	//   ....[4]....
        /*0084*/ 	.word	0xffffffff


	//   ....[5]....
        /*0088*/ 	.word	0xffffffff


	//   ....[6]....
        /*008c*/ 	.word	0xffffffff


	//   ....[7]....
        /*0090*/ 	.word	0xffffffff


	//   ....[8]....
        /*0094*/ 	.word	0xffffffff


	//   ....[9]....
        /*0098*/ 	.word	0xffffffff


	//   ....[10]....
        /*009c*/ 	.word	0xffffffff


	//   ....[11]....
        /*00a0*/ 	.word	0xffffffff


	//   ....[12]....
        /*00a4*/ 	.word	0xffffffff


	//   ....[13]....
        /*00a8*/ 	.word	0xffffffff


	//----- nvinfo : EIATTR_COOP_GROUP_INSTR_OFFSETS
	.align		4
.L_41:
        /*00ac*/ 	.byte	0x04, 0x28
        /*00ae*/ 	.short	(.L_43 - .L_42)


	//   ....[0]....
.L_42:
        /*00b0*/ 	.word	0x000000b0


	//   ....[1]....
        /*00b4*/ 	.word	0x00000510


	//   ....[2]....
        /*00b8*/ 	.word	0x00000ae0


	//   ....[3]....
        /*00bc*/ 	.word	0x00000c50


	//   ....[4]....
        /*00c0*/ 	.word	0x00000d40


	//   ....[5]....
        /*00c4*/ 	.word	0x00000ea0


	//   ....[6]....
        /*00c8*/ 	.word	0x00001030


	//   ....[7]....
        /*00cc*/ 	.word	0x00001270


	//   ....[8]....
        /*00d0*/ 	.word	0x000027b0


	//   ....[9]....
        /*00d4*/ 	.word	0x000047e0


	//   ....[10]....
        /*00d8*/ 	.word	0x00004cb0


	//   ....[11]....
        /*00dc*/ 	.word	0x00004ce0


	//   ....[12]....
        /*00e0*/ 	.word	0x00005820


	//   ....[13]....
        /*00e4*/ 	.word	0x00005a30


	//----- nvinfo : EIATTR_VRC_CTA_INIT_COUNT
	.align		4
.L_43:
        /*00e8*/ 	.byte	0x02, 0x4a
        /*00ea*/ 	.byte	0x80
	.zero		1


	//----- nvinfo : EIATTR_SYSCALL_OFFSETS
	.align		4
        /*00ec*/ 	.byte	0x04, 0x46
        /*00ee*/ 	.short	(.L_45 - .L_44)


	//   ....[0]....
.L_44:
        /*00f0*/ 	.word	0x00007590


	//   ....[1]....
        /*00f4*/ 	.word	0x00007680


	//   ....[2]....
        /*00f8*/ 	.word	0x00007e30


	//   ....[3]....
        /*00fc*/ 	.word	0x000087c0


	//----- nvinfo : EIATTR_MBARRIER_INSTR_OFFSETS
	.align		4
.L_45:
        /*0100*/ 	.byte	0x04, 0x39
        /*0102*/ 	.short	(.L_47 - .L_46)


	//   ....[0]....
.L_46:
        /*0104*/ 	.word	0x00000660
        /*0108*/ 	.word	0x000000ff
        /*010c*/ 	.word	0x00000000
        /*0110*/ 	.short	0x0100
        /*0112*/ 	.byte	0x04
	.zero		1


	//   ....[1]....
        /*0114*/ 	.word	0x00000670
        /*0118*/ 	.word	0x000000ff
        /*011c*/ 	.word	0x00000118
        /*0120*/ 	.short	0x0100
        /*0122*/ 	.byte	0x04
	.zero		1


	//   ....[2]....
        /*0124*/ 	.word	0x00000680
        /*0128*/ 	.word	0x000000ff
        /*012c*/ 	.word	0x00000008
        /*0130*/ 	.short	0x0100
        /*0132*/ 	.byte	0x04
	.zero		1


	//   ....[3]....
        /*0134*/ 	.word	0x00000690
        /*0138*/ 	.word	0x000000ff
        /*013c*/ 	.word	0x00000120
        /*0140*/ 	.short	0x0100
        /*0142*/ 	.byte	0x04
	.zero		1


	//   ....[4]....
        /*0144*/ 	.word	0x000006a0
        /*0148*/ 	.word	0x000000ff
        /*014c*/ 	.word	0x00000010
        /*0150*/ 	.short	0x0100
        /*0152*/ 	.byte	0x04
	.zero		1


	//   ....[5]....
        /*0154*/ 	.word	0x000006b0
        /*0158*/ 	.word	0x000000ff
        /*015c*/ 	.word	0x00000128
        /*0160*/ 	.short	0x0100
        /*0162*/ 	.byte	0x04
	.zero		1


	//   ....[6]....
        /*0164*/ 	.word	0x000006c0
        /*0168*/ 	.word	0x000000ff
        /*016c*/ 	.word	0x00000018
        /*0170*/ 	.short	0x0100
        /*0172*/ 	.byte	0x04
	.zero		1


	//   ....[7]....
        /*0174*/ 	.word	0x000006d0
        /*0178*/ 	.word	0x000000ff
        /*017c*/ 	.word	0x00000130
        /*0180*/ 	.short	0x0100
        /*0182*/ 	.byte	0x04
	.zero		1


	//   ....[8]....
        /*0184*/ 	.word	0x000006e0
        /*0188*/ 	.word	0x000000ff
        /*018c*/ 	.word	0x00000020
        /*0190*/ 	.short	0x0100
        /*0192*/ 	.byte	0x04
	.zero		1


	//   ....[9]....
        /*0194*/ 	.word	0x000006f0
        /*0198*/ 	.word	0x000000ff
        /*019c*/ 	.word	0x00000138
        /*01a0*/ 	.short	0x0100
        /*01a2*/ 	.byte	0x04
	.zero		1


	//   ....[10]....
        /*01a4*/ 	.word	0x00000700
        /*01a8*/ 	.word	0x000000ff
        /*01ac*/ 	.word	0x00000028
        /*01b0*/ 	.short	0x0100
        /*01b2*/ 	.byte	0x04
	.zero		1


	//   ....[11]....
        /*01b4*/ 	.word	0x00000710
        /*01b8*/ 	.word	0x000000ff
        /*01bc*/ 	.word	0x00000140
        /*01c0*/ 	.short	0x0100
        /*01c2*/ 	.byte	0x04
	.zero		1


	//   ....[12]....
        /*01c4*/ 	.word	0x00000720
        /*01c8*/ 	.word	0x000000ff
        /*01cc*/ 	.word	0x00000030
        /*01d0*/ 	.short	0x0100
        /*01d2*/ 	.byte	0x04
	.zero		1


	//   ....[13]....
        /*01d4*/ 	.word	0x00000730
        /*01d8*/ 	.word	0x000000ff
        /*01dc*/ 	.word	0x00000148
        /*01e0*/ 	.short	0x0100
        /*01e2*/ 	.byte	0x04
	.zero		1


	//   ....[14]....
        /*01e4*/ 	.word	0x00000740
        /*01e8*/ 	.word	0x000000ff
        /*01ec*/ 	.word	0x00000038
        /*01f0*/ 	.short	0x0100
        /*01f2*/ 	.byte	0x04
	.zero		1


	//   ....[15]....
        /*01f4*/ 	.word	0x00000750
        /*01f8*/ 	.word	0x000000ff
        /*01fc*/ 	.word	0x00000150
        /*0200*/ 	.short	0x0100
        /*0202*/ 	.byte	0x04
	.zero		1


	//   ....[16]....
        /*0204*/ 	.word	0x00000760
        /*0208*/ 	.word	0x000000ff
        /*020c*/ 	.word	0x00000040
        /*0210*/ 	.short	0x0100
        /*0212*/ 	.byte	0x04
	.zero		1


	//   ....[17]....
        /*0214*/ 	.word	0x00000770
        /*0218*/ 	.word	0x000000ff
        /*021c*/ 	.word	0x00000158
        /*0220*/ 	.short	0x0100
        /*0222*/ 	.byte	0x04
	.zero		1


	//   ....[18]....
        /*0224*/ 	.word	0x00000780
        /*0228*/ 	.word	0x000000ff
        /*022c*/ 	.word	0x00000048
        /*0230*/ 	.short	0x0100
        /*0232*/ 	.byte	0x04
	.zero		1


	//   ....[19]....
        /*0234*/ 	.word	0x00000790
        /*0238*/ 	.word	0x000000ff
        /*023c*/ 	.word	0x00000160
        /*0240*/ 	.short	0x0100
        /*0242*/ 	.byte	0x04
	.zero		1


	//   ....[20]....
        /*0244*/ 	.word	0x000007a0
        /*0248*/ 	.word	0x000000ff
        /*024c*/ 	.word	0x00000050
        /*0250*/ 	.short	0x0100
        /*0252*/ 	.byte	0x04
	.zero		1


	//   ....[21]....
        /*0254*/ 	.word	0x000007b0
        /*0258*/ 	.word	0x000000ff
        /*025c*/ 	.word	0x00000168
        /*0260*/ 	.short	0x0100
        /*0262*/ 	.byte	0x04
	.zero		1


	//   ....[22]....
        /*0264*/ 	.word	0x000007c0
        /*0268*/ 	.word	0x000000ff
        /*026c*/ 	.word	0x00000058
        /*0270*/ 	.short	0x0100
        /*0272*/ 	.byte	0x04
	.zero		1


	//   ....[23]....
        /*0274*/ 	.word	0x000007d0
        /*0278*/ 	.word	0x000000ff
        /*027c*/ 	.word	0x00000170
        /*0280*/ 	.short	0x0100
        /*0282*/ 	.byte	0x04
	.zero		1


	//   ....[24]....
        /*0284*/ 	.word	0x000007e0
        /*0288*/ 	.word	0x000000ff
        /*028c*/ 	.word	0x00000060
        /*0290*/ 	.short	0x0100
        /*0292*/ 	.byte	0x04
	.zero		1


	//   ....[25]....
        /*0294*/ 	.word	0x000007f0
        /*0298*/ 	.word	0x000000ff
        /*029c*/ 	.word	0x00000178
        /*02a0*/ 	.short	0x0100
        /*02a2*/ 	.byte	0x04
	.zero		1


	//   ....[26]....
        /*02a4*/ 	.word	0x00000800
        /*02a8*/ 	.word	0x000000ff
        /*02ac*/ 	.word	0x00000068
        /*02b0*/ 	.short	0x0100
        /*02b2*/ 	.byte	0x04
	.zero		1


	//   ....[27]....
        /*02b4*/ 	.word	0x00000810
        /*02b8*/ 	.word	0x000000ff
        /*02bc*/ 	.word	0x00000180
        /*02c0*/ 	.short	0x0100
        /*02c2*/ 	.byte	0x04
	.zero		1


	//   ....[28]....
        /*02c4*/ 	.word	0x00000820
        /*02c8*/ 	.word	0x000000ff
        /*02cc*/ 	.word	0x00000070
        /*02d0*/ 	.short	0x0100
        /*02d2*/ 	.byte	0x04
	.zero		1


	//   ....[29]....
        /*02d4*/ 	.word	0x00000830
        /*02d8*/ 	.word	0x000000ff
        /*02dc*/ 	.word	0x00000188
        /*02e0*/ 	.short	0x0100
        /*02e2*/ 	.byte	0x04
	.zero		1


	//   ....[30]....
        /*02e4*/ 	.word	0x00000840
        /*02e8*/ 	.word	0x000000ff
        /*02ec*/ 	.word	0x00000078
        /*02f0*/ 	.short	0x0100
        /*02f2*/ 	.byte	0x04
	.zero		1


	//   ....[31]....
        /*02f4*/ 	.word	0x00000850
        /*02f8*/ 	.word	0x000000ff
        /*02fc*/ 	.word	0x00000190
        /*0300*/ 	.short	0x0100
        /*0302*/ 	.byte	0x04
	.zero		1


	//   ....[32]....
        /*0304*/ 	.word	0x00000860
        /*0308*/ 	.word	0x000000ff
        /*030c*/ 	.word	0x00000080
        /*0310*/ 	.short	0x0100
        /*0312*/ 	.byte	0x04
	.zero		1


	//   ....[33]....
        /*0314*/ 	.word	0x00000870
        /*0318*/ 	.word	0x000000ff
        /*031c*/ 	.word	0x00000198
        /*0320*/ 	.short	0x0100
        /*0322*/ 	.byte	0x04
	.zero		1


	//   ....[34]....
        /*0324*/ 	.word	0x00000880
        /*0328*/ 	.word	0x000000ff
        /*032c*/ 	.word	0x00000088
        /*0330*/ 	.short	0x0100
        /*0332*/ 	.byte	0x04
	.zero		1


	//   ....[35]....
        /*0334*/ 	.word	0x00000890
        /*0338*/ 	.word	0x000000ff
        /*033c*/ 	.word	0x000001a0
        /*0340*/ 	.short	0x0100
        /*0342*/ 	.byte	0x04
	.zero		1


	//   ....[36]....
        /*0344*/ 	.word	0x000008a0
        /*0348*/ 	.word	0x000000ff
        /*034c*/ 	.word	0x00000090
        /*0350*/ 	.short	0x0100
        /*0352*/ 	.byte	0x04
	.zero		1


	//   ....[37]....
        /*0354*/ 	.word	0x000008b0
        /*0358*/ 	.word	0x000000ff
        /*035c*/ 	.word	0x000001a8
        /*0360*/ 	.short	0x0100
        /*0362*/ 	.byte	0x04
	.zero		1


	//   ....[38]....
        /*0364*/ 	.word	0x000008c0
        /*0368*/ 	.word	0x000000ff
        /*036c*/ 	.word	0x00000098
        /*0370*/ 	.short	0x0100
        /*0372*/ 	.byte	0x04
	.zero		1


	//   ....[39]....
        /*0374*/ 	.word	0x000008d0
        /*0378*/ 	.word	0x000000ff
        /*037c*/ 	.word	0x000001b0
        /*0380*/ 	.short	0x0100
        /*0382*/ 	.byte	0x04
	.zero		1


	//   ....[40]....
        /*0384*/ 	.word	0x000008e0
        /*0388*/ 	.word	0x000000ff
        /*038c*/ 	.word	0x000000a0
        /*0390*/ 	.short	0x0100
        /*0392*/ 	.byte	0x04
	.zero		1


	//   ....[41]....
        /*0394*/ 	.word	0x000008f0
        /*0398*/ 	.word	0x000000ff
        /*039c*/ 	.word	0x000001b8
        /*03a0*/ 	.short	0x0100
        /*03a2*/ 	.byte	0x04
	.zero		1


	//   ....[42]....
        /*03a4*/ 	.word	0x00000900
        /*03a8*/ 	.word	0x000000ff
        /*03ac*/ 	.word	0x000000a8
        /*03b0*/ 	.short	0x0100
        /*03b2*/ 	.byte	0x04
	.zero		1


	//   ....[43]....
        /*03b4*/ 	.word	0x00000910
        /*03b8*/ 	.word	0x000000ff
        /*03bc*/ 	.word	0x000001c0
        /*03c0*/ 	.short	0x0100
        /*03c2*/ 	.byte	0x04
	.zero		1


	//   ....[44]....
        /*03c4*/ 	.word	0x00000920
        /*03c8*/ 	.word	0x000000ff
        /*03cc*/ 	.word	0x000000b0
        /*03d0*/ 	.short	0x0100
        /*03d2*/ 	.byte	0x04
	.zero		1


	//   ....[45]....
        /*03d4*/ 	.word	0x00000930
        /*03d8*/ 	.word	0x000000ff
        /*03dc*/ 	.word	0x000001c8
        /*03e0*/ 	.short	0x0100
        /*03e2*/ 	.byte	0x04
	.zero		1


	//   ....[46]....
        /*03e4*/ 	.word	0x00000940
        /*03e8*/ 	.word	0x000000ff
        /*03ec*/ 	.word	0x000000b8
        /*03f0*/ 	.short	0x0100
        /*03f2*/ 	.byte	0x04
	.zero		1


	//   ....[47]....
        /*03f4*/ 	.word	0x00000950
        /*03f8*/ 	.word	0x000000ff
        /*03fc*/ 	.word	0x000001d0
        /*0400*/ 	.short	0x0100
        /*0402*/ 	.byte	0x04
	.zero		1


	//   ....[48]....
        /*0404*/ 	.word	0x00000960
        /*0408*/ 	.word	0x000000ff
        /*040c*/ 	.word	0x000000c0
        /*0410*/ 	.short	0x0100
        /*0412*/ 	.byte	0x04
	.zero		1


	//   ....[49]....
        /*0414*/ 	.word	0x00000970
        /*0418*/ 	.word	0x000000ff
        /*041c*/ 	.word	0x000001d8
        /*0420*/ 	.short	0x0100
        /*0422*/ 	.byte	0x04
	.zero		1


	//   ....[50]....
        /*0424*/ 	.word	0x00000980
        /*0428*/ 	.word	0x000000ff
        /*042c*/ 	.word	0x000000c8
        /*0430*/ 	.short	0x0100
        /*0432*/ 	.byte	0x04
	.zero		1


	//   ....[51]....
        /*0434*/ 	.word	0x00000990
        /*0438*/ 	.word	0x000000ff
        /*043c*/ 	.word	0x000001e0
        /*0440*/ 	.short	0x0100
        /*0442*/ 	.byte	0x04
	.zero		1


	//   ....[52]....
        /*0444*/ 	.word	0x000009a0
        /*0448*/ 	.word	0x000000ff
        /*044c*/ 	.word	0x000000d0
        /*0450*/ 	.short	0x0100
        /*0452*/ 	.byte	0x04
	.zero		1


	//   ....[53]....
        /*0454*/ 	.word	0x000009b0
        /*0458*/ 	.word	0x000000ff
        /*045c*/ 	.word	0x000001e8
        /*0460*/ 	.short	0x0100
        /*0462*/ 	.byte	0x04
	.zero		1


	//   ....[54]....
        /*0464*/ 	.word	0x000009c0
        /*0468*/ 	.word	0x000000ff
        /*046c*/ 	.word	0x000000d8
        /*0470*/ 	.short	0x0100
        /*0472*/ 	.byte	0x04
	.zero		1


	//   ....[55]....
        /*0474*/ 	.word	0x000009d0
        /*0478*/ 	.word	0x000000ff
        /*047c*/ 	.word	0x000001f0
        /*0480*/ 	.short	0x0100
        /*0482*/ 	.byte	0x04
	.zero		1


	//   ....[56]....
        /*0484*/ 	.word	0x000009e0
        /*0488*/ 	.word	0x000000ff
        /*048c*/ 	.word	0x000000e0
        /*0490*/ 	.short	0x0100
        /*0492*/ 	.byte	0x04
	.zero		1


	//   ....[57]....
        /*0494*/ 	.word	0x000009f0
        /*0498*/ 	.word	0x000000ff
        /*049c*/ 	.word	0x000001f8
        /*04a0*/ 	.short	0x0100
        /*04a2*/ 	.byte	0x04
	.zero		1


	//   ....[58]....
        /*04a4*/ 	.word	0x00000a00
        /*04a8*/ 	.word	0x000000ff
        /*04ac*/ 	.word	0x000000e8
        /*04b0*/ 	.short	0x0100
        /*04b2*/ 	.byte	0x04
	.zero		1


	//   ....[59]....
        /*04b4*/ 	.word	0x00000a10
        /*04b8*/ 	.word	0x000000ff
        /*04bc*/ 	.word	0x00000200
        /*04c0*/ 	.short	0x0100
        /*04c2*/ 	.byte	0x04
	.zero		1


	//   ....[60]....
        /*04c4*/ 	.word	0x00000a20
        /*04c8*/ 	.word	0x000000ff
        /*04cc*/ 	.word	0x000000f0
        /*04d0*/ 	.short	0x0100
        /*04d2*/ 	.byte	0x04
	.zero		1


	//   ....[61]....
        /*04d4*/ 	.word	0x00000a30
        /*04d8*/ 	.word	0x000000ff
        /*04dc*/ 	.word	0x00000208
        /*04e0*/ 	.short	0x0100
        /*04e2*/ 	.byte	0x04
	.zero		1


	//   ....[62]....
        /*04e4*/ 	.word	0x00000a40
        /*04e8*/ 	.word	0x000000ff
        /*04ec*/ 	.word	0x000000f8
        /*04f0*/ 	.short	0x0100
        /*04f2*/ 	.byte	0x04
	.zero		1


	//   ....[63]....
        /*04f4*/ 	.word	0x00000a50
        /*04f8*/ 	.word	0x000000ff
        /*04fc*/ 	.word	0x00000210
        /*0500*/ 	.short	0x0100
        /*0502*/ 	.byte	0x04
	.zero		1


	//   ....[64]....
        /*0504*/ 	.word	0x00000a60
        /*0508*/ 	.word	0x000000ff
        /*050c*/ 	.word	0x00000100
        /*0510*/ 	.short	0x0100
        /*0512*/ 	.byte	0x04
	.zero		1


	//   ....[65]....
        /*0514*/ 	.word	0x00000a70
        /*0518*/ 	.word	0x000000ff
        /*051c*/ 	.word	0x00000218
        /*0520*/ 	.short	0x0100
        /*0522*/ 	.byte	0x04
	.zero		1


	//   ....[66]....
        /*0524*/ 	.word	0x00000a80
        /*0528*/ 	.word	0x000000ff
        /*052c*/ 	.word	0x00000108
        /*0530*/ 	.short	0x0100
        /*0532*/ 	.byte	0x04
	.zero		1


	//   ....[67]....
        /*0534*/ 	.word	0x00000a90
        /*0538*/ 	.word	0x000000ff
        /*053c*/ 	.word	0x00000220
        /*0540*/ 	.short	0x0100
        /*0542*/ 	.byte	0x04
	.zero		1


	//   ....[68]....
        /*0544*/ 	.word	0x00000aa0
        /*0548*/ 	.word	0x000000ff
        /*054c*/ 	.word	0x00000110
        /*0550*/ 	.short	0x0100
        /*0552*/ 	.byte	0x04
	.zero		1


	//   ....[69]....
        /*0554*/ 	.word	0x00000ab0
        /*0558*/ 	.word	0x000000ff
        /*055c*/ 	.word	0x00000228
        /*0560*/ 	.short	0x0100
        /*0562*/ 	.byte	0x04
	.zero		1


	//   ....[70]....
        /*0564*/ 	.word	0x00000be0
        /*0568*/ 	.word	0x000000ff
        /*056c*/ 	.word	0x00000230
        /*0570*/ 	.short	0x0100
        /*0572*/ 	.byte	0x04
	.zero		1


	//   ....[71]....
        /*0574*/ 	.word	0x00000bf0
        /*0578*/ 	.word	0x000000ff
        /*057c*/ 	.word	0x00000248
        /*0580*/ 	.short	0x0100
        /*0582*/ 	.byte	0x04
	.zero		1


	//   ....[72]....
        /*0584*/ 	.word	0x00000c00
        /*0588*/ 	.word	0x000000ff
        /*058c*/ 	.word	0x00000238
        /*0590*/ 	.short	0x0100
        /*0592*/ 	.byte	0x04
	.zero		1


	//   ....[73]....
        /*0594*/ 	.word	0x00000c10
        /*0598*/ 	.word	0x000000ff
        /*059c*/ 	.word	0x00000250
        /*05a0*/ 	.short	0x0100
        /*05a2*/ 	.byte	0x04
	.zero		1


	//   ....[74]....
        /*05a4*/ 	.word	0x00000c20
        /*05a8*/ 	.word	0x000000ff
        /*05ac*/ 	.word	0x00000240
        /*05b0*/ 	.short	0x0100
        /*05b2*/ 	.byte	0x04
	.zero		1


	//   ....[75]....
        /*05b4*/ 	.word	0x00000c30
        /*05b8*/ 	.word	0x000000ff
        /*05bc*/ 	.word	0x00000258
        /*05c0*/ 	.short	0x0100
        /*05c2*/ 	.byte	0x04
	.zero		1


	//   ....[76]....
        /*05c4*/ 	.word	0x00000d10
        /*05c8*/ 	.word	0x000000ff
        /*05cc*/ 	.word	0x00000260
        /*05d0*/ 	.short	0x0100
        /*05d2*/ 	.byte	0x06
	.zero		1


	//   ....[77]....
        /*05d4*/ 	.word	0x00000d20
        /*05d8*/ 	.word	0x000000ff
        /*05dc*/ 	.word	0x00000268
        /*05e0*/ 	.short	0x0100
        /*05e2*/ 	.byte	0x06
	.zero		1


	//   ....[78]....
        /*05e4*/ 	.word	0x00000e50
        /*05e8*/ 	.word	0x000000ff
        /*05ec*/ 	.word	0x00000270
        /*05f0*/ 	.short	0x0100
        /*05f2*/ 	.byte	0x06
	.zero		1


	//   ....[79]....
        /*05f4*/ 	.word	0x00000e60
        /*05f8*/ 	.word	0x000000ff
        /*05fc*/ 	.word	0x00000280
        /*0600*/ 	.short	0x0100
        /*0602*/ 	.byte	0x06
	.zero		1


	//   ....[80]....
        /*0604*/ 	.word	0x00000e70
        /*0608*/ 	.word	0x000000ff
        /*060c*/ 	.word	0x00000278
        /*0610*/ 	.short	0x0100
        /*0612*/ 	.byte	0x06
	.zero		1


	//   ....[81]....
        /*0614*/ 	.word	0x00000e80
        /*0618*/ 	.word	0x000000ff
        /*061c*/ 	.word	0x00000288
        /*0620*/ 	.short	0x0100
        /*0622*/ 	.byte	0x06
	.zero		1


	//   ....[82]....
        /*0624*/ 	.word	0x00000fa0
        /*0628*/ 	.word	0x000000ff
        /*062c*/ 	.word	0x00000290
        /*0630*/ 	.short	0x0100
        /*0632*/ 	.byte	0x04
	.zero		1


	//   ....[83]....
        /*0634*/ 	.word	0x00000fb0
        /*0638*/ 	.word	0x000000ff
        /*063c*/ 	.word	0x000002b0
        /*0640*/ 	.short	0x0100
        /*0642*/ 	.byte	0x04
	.zero		1


	//   ....[84]....
        /*0644*/ 	.word	0x00000fc0
        /*0648*/ 	.word	0x000000ff
        /*064c*/ 	.word	0x00000298
        /*0650*/ 	.short	0x0100
        /*0652*/ 	.byte	0x04
	.zero		1


	//   ....[85]....
        /*0654*/ 	.word	0x00000fd0
        /*0658*/ 	.word	0x000000ff
        /*065c*/ 	.word	0x000002b8
        /*0660*/ 	.short	0x0100
        /*0662*/ 	.byte	0x04
	.zero		1


	//   ....[86]....
        /*0664*/ 	.word	0x00000fe0
        /*0668*/ 	.word	0x000000ff
        /*066c*/ 	.word	0x000002a0
        /*0670*/ 	.short	0x0100
        /*0672*/ 	.byte	0x04
	.zero		1


	//   ....[87]....
        /*0674*/ 	.word	0x00000ff0
        /*0678*/ 	.word	0x000000ff
        /*067c*/ 	.word	0x000002c0
        /*0680*/ 	.short	0x0100
        /*0682*/ 	.byte	0x04
	.zero		1


	//   ....[88]....
        /*0684*/ 	.word	0x00001000
        /*0688*/ 	.word	0x000000ff
        /*068c*/ 	.word	0x000002a8
        /*0690*/ 	.short	0x0100
        /*0692*/ 	.byte	0x04
	.zero		1


	//   ....[89]....
        /*0694*/ 	.word	0x00001010
        /*0698*/ 	.word	0x000000ff
        /*069c*/ 	.word	0x000002c8
        /*06a0*/ 	.short	0x0100
        /*06a2*/ 	.byte	0x04
	.zero		1


	//   ....[90]....
        /*06a4*/ 	.word	0x00001100
        /*06a8*/ 	.word	0x000000ff
        /*06ac*/ 	.word	0x000002d0
        /*06b0*/ 	.short	0x0100
        /*06b2*/ 	.byte	0x04
	.zero		1


	//   ....[91]....
        /*06b4*/ 	.word	0x00001110
        /*06b8*/ 	.word	0x000000ff
        /*06bc*/ 	.word	0x000002e0
        /*06c0*/ 	.short	0x0100
        /*06c2*/ 	.byte	0x04
	.zero		1


	//   ....[92]....
        /*06c4*/ 	.word	0x00001120
        /*06c8*/ 	.word	0x000000ff
        /*06cc*/ 	.word	0x000002d8
        /*06d0*/ 	.short	0x0100
        /*06d2*/ 	.byte	0x04
	.zero		1


	//   ....[93]....
        /*06d4*/ 	.word	0x00001130
        /*06d8*/ 	.word	0x000000ff
        /*06dc*/ 	.word	0x000002e8
        /*06e0*/ 	.short	0x0100
        /*06e2*/ 	.byte	0x04
	.zero		1


	//   ....[94]....
        /*06e4*/ 	.word	0x00001230
        /*06e8*/ 	.word	0x000000ff
        /*06ec*/ 	.word	0x000002f0
        /*06f0*/ 	.short	0x0100
        /*06f2*/ 	.byte	0x06
	.zero		1


	//   ....[95]....
        /*06f4*/ 	.word	0x00001fd0
        /*06f8*/ 	.word	0x00000000
        /*06fc*/ 	.word	0x000002e0
        /*0700*/ 	.short	0x010a
        /*0702*/ 	.byte	0xff
	.zero		1


	//   ....[96]....
        /*0704*/ 	.word	0x00002000
        /*0708*/ 	.word	0x00000000
        /*070c*/ 	.word	0x000002d0
        /*0710*/ 	.short	0x0101
        /*0712*/ 	.byte	0xff
	.zero		1


	//   ....[97]....
        /*0714*/ 	.word	0x000020a0
        /*0718*/ 	.word	0x000000ff
        /*071c*/ 	.word	0x00000118
        /*0720*/ 	.short	0x010a
        /*0722*/ 	.byte	0x04
	.zero		1


	//   ....[98]....
        /*0724*/ 	.word	0x00002170
        /*0728*/ 	.word	0x000000ff
        /*072c*/ 	.word	0x00000118
        /*0730*/ 	.short	0x010a
        /*0732*/ 	.byte	0x21
	.zero		1


	//   ....[99]....
        /*0734*/ 	.word	0x00002320
        /*0738*/ 	.word	0x000000ff
        /*073c*/ 	.word	0x00000118
        /*0740*/ 	.short	0x010a
        /*0742*/ 	.byte	0x05
	.zero		1


	//   ....[100]....
        /*0744*/ 	.word	0x00002460
        /*0748*/ 	.word	0x000000ff
        /*074c*/ 	.word	0x00000268
        /*0750*/ 	.short	0x0101
        /*0752*/ 	.byte	0x15
	.zero		1


	//   ....[101]....
        /*0754*/ 	.word	0x00002480
        /*0758*/ 	.word	0x000000ff
        /*075c*/ 	.word	0x00000118
        /*0760*/ 	.short	0x010a
        /*0762*/ 	.byte	0x04
	.zero		1


	//   ....[102]....
        /*0764*/ 	.word	0x00002500
        /*0768*/ 	.word	0x000000ff
        /*076c*/ 	.word	0x00000118
        /*0770*/ 	.short	0x010a
        /*0772*/ 	.byte	0x11
	.zero		1


	//   ....[103]....
        /*0774*/ 	.word	0x00002690
        /*0778*/ 	.word	0x000000ff
        /*077c*/ 	.word	0x00000118
        /*0780*/ 	.short	0x010a
        /*0782*/ 	.byte	0x05
	.zero		1


	//   ....[104]....
        /*0784*/ 	.word	0x000027e0
        /*0788*/ 	.word	0x00000003
        /*078c*/ 	.word	0x00000270
        /*0790*/ 	.short	0x010a
        /*0792*/ 	.byte	0xff
	.zero		1


	//   ....[105]....
        /*0794*/ 	.word	0x00002930
        /*0798*/ 	.word	0x00000000
        /*079c*/ 	.word	0x00000000
        /*07a0*/ 	.short	0x0101
        /*07a2*/ 	.byte	0xff
	.zero		1


	//   ....[106]....
        /*07a4*/ 	.word	0x00002ef0
        /*07a8*/ 	.word	0x000000ff
        /*07ac*/ 	.word	0x00000000
        /*07b0*/ 	.short	0x010a
        /*07b2*/ 	.byte	0x04
	.zero		1


	//   ....[107]....
        /*07b4*/ 	.word	0x00002f80
        /*07b8*/ 	.word	0x000000ff
        /*07bc*/ 	.word	0x00000000
        /*07c0*/ 	.short	0x010a
        /*07c2*/ 	.byte	0x05
	.zero		1


	//   ....[108]....
        /*07c4*/ 	.word	0x00003010
        /*07c8*/ 	.word	0x000000ff
        /*07cc*/ 	.word	0x00000000
        /*07d0*/ 	.short	0x010a
        /*07d2*/ 	.byte	0x05
	.zero		1


	//   ....[109]....
        /*07d4*/ 	.word	0x000030a0
        /*07d8*/ 	.word	0x000000ff
        /*07dc*/ 	.word	0x00000000
        /*07e0*/ 	.short	0x010a
        /*07e2*/ 	.byte	0x05
	.zero		1


	//   ....[110]....
        /*07e4*/ 	.word	0x00003130
        /*07e8*/ 	.word	0x000000ff
        /*07ec*/ 	.word	0x00000000
        /*07f0*/ 	.short	0x010a
        /*07f2*/ 	.byte	0x05
	.zero		1


	//   ....[111]....
        /*07f4*/ 	.word	0x000031c0
        /*07f8*/ 	.word	0x000000ff
        /*07fc*/ 	.word	0x00000000
        /*0800*/ 	.short	0x010a
        /*0802*/ 	.byte	0x05
	.zero		1


	//   ....[112]....
        /*0804*/ 	.word	0x00003250
        /*0808*/ 	.word	0x000000ff
        /*080c*/ 	.word	0x00000000
        /*0810*/ 	.short	0x010a
        /*0812*/ 	.byte	0x05
	.zero		1


	//   ....[113]....
        /*0814*/ 	.word	0x000032e0
        /*0818*/ 	.word	0x000000ff
        /*081c*/ 	.word	0x00000000
        /*0820*/ 	.short	0x010a
        /*0822*/ 	.byte	0x05
	.zero		1


	//   ....[114]....
        /*0824*/ 	.word	0x00003370
        /*0828*/ 	.word	0x000000ff
        /*082c*/ 	.word	0x00000000
        /*0830*/ 	.short	0x010a
        /*0832*/ 	.byte	0x05
	.zero		1


	//   ....[115]....
        /*0834*/ 	.word	0x00003400
        /*0838*/ 	.word	0x000000ff
        /*083c*/ 	.word	0x00000000
        /*0840*/ 	.short	0x010a
        /*0842*/ 	.byte	0x05
	.zero		1


	//   ....[116]....
        /*0844*/ 	.word	0x00003490
        /*0848*/ 	.word	0x000000ff
        /*084c*/ 	.word	0x00000000
        /*0850*/ 	.short	0x010a
        /*0852*/ 	.byte	0x05
	.zero		1


	//   ....[117]....
        /*0854*/ 	.word	0x00003520
        /*0858*/ 	.word	0x000000ff
        /*085c*/ 	.word	0x00000000
        /*0860*/ 	.short	0x010a
        /*0862*/ 	.byte	0x05
	.zero		1


	//   ....[118]....
        /*0864*/ 	.word	0x000035b0
        /*0868*/ 	.word	0x000000ff
        /*086c*/ 	.word	0x00000000
        /*0870*/ 	.short	0x010a
        /*0872*/ 	.byte	0x05
	.zero		1


	//   ....[119]....
        /*0874*/ 	.word	0x00003640
        /*0878*/ 	.word	0x000000ff
        /*087c*/ 	.word	0x00000000
        /*0880*/ 	.short	0x010a
        /*0882*/ 	.byte	0x05
	.zero		1


	//   ....[120]....
        /*0884*/ 	.word	0x000036d0
        /*0888*/ 	.word	0x000000ff
        /*088c*/ 	.word	0x00000000
        /*0890*/ 	.short	0x010a
        /*0892*/ 	.byte	0x05
	.zero		1


	//   ....[121]....
        /*0894*/ 	.word	0x00003760
        /*0898*/ 	.word	0x000000ff
        /*089c*/ 	.word	0x00000000
        /*08a0*/ 	.short	0x010a
        /*08a2*/ 	.byte	0x05
	.zero		1


	//   ....[122]....
        /*08a4*/ 	.word	0x000037f0
        /*08a8*/ 	.word	0x000000ff
        /*08ac*/ 	.word	0x00000000
        /*08b0*/ 	.short	0x010a
        /*08b2*/ 	.byte	0x05
	.zero		1


	//   ....[123]....
        /*08b4*/ 	.word	0x00003880
        /*08b8*/ 	.word	0x000000ff
        /*08bc*/ 	.word	0x00000000
        /*08c0*/ 	.short	0x010a
        /*08c2*/ 	.byte	0x05
	.zero		1


	//   ....[124]....
        /*08c4*/ 	.word	0x00003910
        /*08c8*/ 	.word	0x000000ff
        /*08cc*/ 	.word	0x00000000
        /*08d0*/ 	.short	0x010a
        /*08d2*/ 	.byte	0x05
	.zero		1


	//   ....[125]....
        /*08d4*/ 	.word	0x000039a0
        /*08d8*/ 	.word	0x000000ff
        /*08dc*/ 	.word	0x00000000
        /*08e0*/ 	.short	0x010a
        /*08e2*/ 	.byte	0x05
	.zero		1


	//   ....[126]....
        /*08e4*/ 	.word	0x00003a30
        /*08e8*/ 	.word	0x000000ff
        /*08ec*/ 	.word	0x00000000
        /*08f0*/ 	.short	0x010a
        /*08f2*/ 	.byte	0x05
	.zero		1


	//   ....[127]....
        /*08f4*/ 	.word	0x00003ac0
        /*08f8*/ 	.word	0x000000ff
        /*08fc*/ 	.word	0x00000000
        /*0900*/ 	.short	0x010a
        /*0902*/ 	.byte	0x05
	.zero		1


	//   ....[128]....
        /*0904*/ 	.word	0x00003b50
        /*0908*/ 	.word	0x000000ff
        /*090c*/ 	.word	0x00000000
        /*0910*/ 	.short	0x010a
        /*0912*/ 	.byte	0x05
	.zero		1


	//   ....[129]....
        /*0914*/ 	.word	0x00003be0
        /*0918*/ 	.word	0x000000ff
        /*091c*/ 	.word	0x00000000
        /*0920*/ 	.short	0x010a
        /*0922*/ 	.byte	0x05
	.zero		1


	//   ....[130]....
        /*0924*/ 	.word	0x00003c70
        /*0928*/ 	.word	0x000000ff
        /*092c*/ 	.word	0x00000000
        /*0930*/ 	.short	0x010a
        /*0932*/ 	.byte	0x05
	.zero		1


	//   ....[131]....
        /*0934*/ 	.word	0x00003d00
        /*0938*/ 	.word	0x000000ff
        /*093c*/ 	.word	0x00000000
        /*0940*/ 	.short	0x010a
        /*0942*/ 	.byte	0x05
	.zero		1


	//   ....[132]....
        /*0944*/ 	.word	0x00003d90
        /*0948*/ 	.word	0x000000ff
        /*094c*/ 	.word	0x00000000
        /*0950*/ 	.short	0x010a
        /*0952*/ 	.byte	0x05
	.zero		1


	//   ....[133]....
        /*0954*/ 	.word	0x00003e20
        /*0958*/ 	.word	0x000000ff
        /*095c*/ 	.word	0x00000000
        /*0960*/ 	.short	0x010a
        /*0962*/ 	.byte	0x05
	.zero		1


	//   ....[134]....
        /*0964*/ 	.word	0x00003eb0
        /*0968*/ 	.word	0x000000ff
        /*096c*/ 	.word	0x00000000
        /*0970*/ 	.short	0x010a
        /*0972*/ 	.byte	0x05
	.zero		1


	//   ....[135]....
        /*0974*/ 	.word	0x00003f40
        /*0978*/ 	.word	0x000000ff
        /*097c*/ 	.word	0x00000000
        /*0980*/ 	.short	0x010a
        /*0982*/ 	.byte	0x05
	.zero		1


	//   ....[136]....
        /*0984*/ 	.word	0x00003fd0
        /*0988*/ 	.word	0x000000ff
        /*098c*/ 	.word	0x00000000
        /*0990*/ 	.short	0x010a
        /*0992*/ 	.byte	0x05
	.zero		1


	//   ....[137]....
        /*0994*/ 	.word	0x00004060
        /*0998*/ 	.word	0x000000ff
        /*099c*/ 	.word	0x00000000
        /*09a0*/ 	.short	0x010a
        /*09a2*/ 	.byte	0x05
	.zero		1


	//   ....[138]....
        /*09a4*/ 	.word	0x000040f0
        /*09a8*/ 	.word	0x000000ff
        /*09ac*/ 	.word	0x00000000
        /*09b0*/ 	.short	0x010a
        /*09b2*/ 	.byte	0x05
	.zero		1


	//   ....[139]....
        /*09b4*/ 	.word	0x00004180
        /*09b8*/ 	.word	0x000000ff
        /*09bc*/ 	.word	0x00000000
        /*09c0*/ 	.short	0x010a
        /*09c2*/ 	.byte	0x05
	.zero		1


	//   ....[140]....
        /*09c4*/ 	.word	0x00004220
        /*09c8*/ 	.word	0x00000000
        /*09cc*/ 	.word	0x00000000
        /*09d0*/ 	.short	0x010a
        /*09d2*/ 	.byte	0xff
	.zero		1


	//   ....[141]....
        /*09d4*/ 	.word	0x00004340
        /*09d8*/ 	.word	0x00000002
        /*09dc*/ 	.word	0x000002d0
        /*09e0*/ 	.short	0x010a
        /*09e2*/ 	.byte	0xff
	.zero		1


	//   ....[142]....
        /*09e4*/ 	.word	0x000043b0
        /*09e8*/ 	.word	0x00000002
        /*09ec*/ 	.word	0x00000000
        /*09f0*/ 	.short	0x0101
        /*09f2*/ 	.byte	0xff
	.zero		1


	//   ....[143]....
        /*09f4*/ 	.word	0x000043d0
        /*09f8*/ 	.word	0x000000ff
        /*09fc*/ 	.word	0x00000280
        /*0a00*/ 	.short	0x010a
        /*0a02*/ 	.byte	0x04
	.zero		1


	//   ....[144]....
        /*0a04*/ 	.word	0x000044f0
        /*0a08*/ 	.word	0x00000002
        /*0a0c*/ 	.word	0x00000270
        /*0a10*/ 	.short	0x010a
        /*0a12*/ 	.byte	0xff
	.zero		1


	//   ....[145]....
        /*0a14*/ 	.word	0x000045f0
        /*0a18*/ 	.word	0x00000002
        /*0a1c*/ 	.word	0x00000000
        /*0a20*/ 	.short	0x0101
        /*0a22*/ 	.byte	0xff
	.zero		1


	//   ....[146]....
        /*0a24*/ 	.word	0x00004680
        /*0a28*/ 	.word	0x000000ff
        /*0a2c*/ 	.word	0x00000280
        /*0a30*/ 	.short	0x0106
        /*0a32*/ 	.byte	0x04
	.zero		1


	//   ....[147]....
        /*0a34*/ 	.word	0x000046a0
        /*0a38*/ 	.word	0x000000ff
        /*0a3c*/ 	.word	0x00000280
        /*0a40*/ 	.short	0x010a
        /*0a42*/ 	.byte	0x04
	.zero		1


	//   ....[148]....
        /*0a44*/ 	.word	0x00004730
        /*0a48*/ 	.word	0x000000ff
        /*0a4c*/ 	.word	0x00000280
        /*0a50*/ 	.short	0x0106
        /*0a52*/ 	.byte	0x07
	.zero		1


	//   ....[149]....
        /*0a54*/ 	.word	0x00004770
        /*0a58*/ 	.word	0x00000000
        /*0a5c*/ 	.word	0x00000280
        /*0a60*/ 	.short	0x010a
        /*0a62*/ 	.byte	0xff
	.zero		1


	//   ....[150]....
        /*0a64*/ 	.word	0x000049b0
        /*0a68*/ 	.word	0x000000ff
        /*0a6c*/ 	.word	0x00000008
        /*0a70*/ 	.short	0x010a
        /*0a72*/ 	.byte	0x05
	.zero		1


	//   ....[151]....
        /*0a74*/ 	.word	0x000049d0
        /*0a78*/ 	.word	0x000000ff
        /*0a7c*/ 	.word	0x00000008
        /*0a80*/ 	.short	0x010a
        /*0a82*/ 	.byte	0x05
	.zero		1


	//   ....[152]....
        /*0a84*/ 	.word	0x00004b60
        /*0a88*/ 	.word	0x000000ff
        /*0a8c*/ 	.word	0x00000008
        /*0a90*/ 	.short	0x010a
        /*0a92*/ 	.byte	0x05
	.zero		1


	//   ....[153]....
        /*0a94*/ 	.word	0x00004b80
        /*0a98*/ 	.word	0x000000ff
        /*0a9c*/ 	.word	0x00000008
        /*0aa0*/ 	.short	0x010a
        /*0aa2*/ 	.byte	0x05
	.zero		1


	//   ....[154]....
        /*0aa4*/ 	.word	0x00004c40
        /*0aa8*/ 	.word	0x000000ff
        /*0aac*/ 	.word	0x00000000
        /*0ab0*/ 	.short	0x0101
        /*0ab2*/ 	.byte	0x04
	.zero		1


	//   ....[155]....
        /*0ab4*/ 	.word	0x00004f40
        /*0ab8*/ 	.word	0x00000000
        /*0abc*/ 	.word	0x00000270
        /*0ac0*/ 	.short	0x010a
        /*0ac2*/ 	.byte	0xff
	.zero		1


	//   ....[156]....
        /*0ac4*/ 	.word	0x00005000
        /*0ac8*/ 	.word	0x00000000
        /*0acc*/ 	.word	0x00000000
        /*0ad0*/ 	.short	0x0101
        /*0ad2*/ 	.byte	0xff
	.zero		1


	//   ....[157]....
        /*0ad4*/ 	.word	0x000050c0
        /*0ad8*/ 	.word	0x000000ff
        /*0adc*/ 	.word	0x00000000
        /*0ae0*/ 	.short	0x010a
        /*0ae2*/ 	.byte	0x04
	.zero		1


	//   ....[158]....
        /*0ae4*/ 	.word	0x000050d0
        /*0ae8*/ 	.word	0x000000ff
        /*0aec*/ 	.word	0x000002b0
        /*0af0*/ 	.short	0x010a
        /*0af2*/ 	.byte	0x17
	.zero		1


	//   ....[159]....
        /*0af4*/ 	.word	0x00005180
        /*0af8*/ 	.word	0x000000ff
        /*0afc*/ 	.word	0x00000000
        /*0b00*/ 	.short	0x010a
        /*0b02*/ 	.byte	0x05
	.zero		1


	//   ....[160]....
        /*0b04*/ 	.word	0x000052c0
        /*0b08*/ 	.word	0x000000ff
        /*0b0c*/ 	.word	0x00000000
        /*0b10*/ 	.short	0x010a
        /*0b12*/ 	.byte	0x04
	.zero		1


	//   ....[161]....
        /*0b14*/ 	.word	0x00005510
        /*0b18*/ 	.word	0x000000ff
        /*0b1c*/ 	.word	0x00000000
        /*0b20*/ 	.short	0x010a
        /*0b22*/ 	.byte	0x04
	.zero		1


	//   ....[162]....
        /*0b24*/ 	.word	0x000055a0
        /*0b28*/ 	.word	0x000000ff
        /*0b2c*/ 	.word	0x00000000
        /*0b30*/ 	.short	0x010a
        /*0b32*/ 	.byte	0x05
	.zero		1


	//   ....[163]....
        /*0b34*/ 	.word	0x00005630
        /*0b38*/ 	.word	0x000000ff
        /*0b3c*/ 	.word	0x00000000
        /*0b40*/ 	.short	0x010a
        /*0b42*/ 	.byte	0x05
	.zero		1


	//   ....[164]....
        /*0b44*/ 	.word	0x000056d0
        /*0b48*/ 	.word	0x00000000
        /*0b4c*/ 	.word	0x00000000
        /*0b50*/ 	.short	0x010a
        /*0b52*/ 	.byte	0xff
	.zero		1


	//   ....[165]....
        /*0b54*/ 	.word	0x00005710
        /*0b58*/ 	.word	0x00000000
        /*0b5c*/ 	.word	0x00000000
        /*0b60*/ 	.short	0x010a
        /*0b62*/ 	.byte	0xff
	.zero		1


	//   ....[166]....
        /*0b64*/ 	.word	0x00005780
        /*0b68*/ 	.word	0x000000ff
        /*0b6c*/ 	.word	0x00000000
        /*0b70*/ 	.short	0x0101
        /*0b72*/ 	.byte	0x04
	.zero		1


	//   ....[167]....
        /*0b74*/ 	.word	0x000057c0
        /*0b78*/ 	.word	0x000000ff
        /*0b7c*/ 	.word	0x000002f0
        /*0b80*/ 	.short	0x010a
        /*0b82*/ 	.byte	0x11
	.zero		1


	//   ....[168]....
        /*0b84*/ 	.word	0x00005810
        /*0b88*/ 	.word	0x000000ff
        /*0b8c*/ 	.word	0x00000000
        /*0b90*/ 	.short	0x0101
        /*0b92*/ 	.byte	0x04
	.zero		1


	//   ....[169]....
        /*0b94*/ 	.word	0x00005c70
        /*0b98*/ 	.word	0x0000000c
        /*0b9c*/ 	.word	0x00000270
        /*0ba0*/ 	.short	0x010a
        /*0ba2*/ 	.byte	0xff
	.zero		1


	//   ....[170]....
        /*0ba4*/ 	.word	0x00005de0
        /*0ba8*/ 	.word	0x00000000
        /*0bac*/ 	.word	0x00000000
        /*0bb0*/ 	.short	0x0101
        /*0bb2*/ 	.byte	0xff
	.zero		1


	//   ....[171]....
        /*0bb4*/ 	.word	0x00006260
        /*0bb8*/ 	.word	0x000000ff
        /*0bbc*/ 	.word	0x00000268
        /*0bc0*/ 	.short	0x010a
        /*0bc2*/ 	.byte	0x1d
	.zero		1


	//   ....[172]....
        /*0bc4*/ 	.word	0x00006420
        /*0bc8*/ 	.word	0x000000ff
        /*0bcc*/ 	.word	0x00000248
        /*0bd0*/ 	.short	0x010a
        /*0bd2*/ 	.byte	0x04
	.zero		1


	//   ....[173]....
        /*0bd4*/ 	.word	0x00006660
        /*0bd8*/ 	.word	0x000000ff
        /*0bdc*/ 	.word	0x00000230
        /*0be0*/ 	.short	0x010b
        /*0be2*/ 	.byte	0x04
	.zero		1


	//   ....[174]....
        /*0be4*/ 	.word	0x00006670
        /*0be8*/ 	.word	0x000000ff
        /*0bec*/ 	.word	0x00000000
        /*0bf0*/ 	.short	0x0101
        /*0bf2*/ 	.byte	0x10
	.zero		1


	//   ....[175]....
        /*0bf4*/ 	.word	0x00006680
        /*0bf8*/ 	.word	0x000000ff
        /*0bfc*/ 	.word	0x00000248
        /*0c00*/ 	.short	0x010a
        /*0c02*/ 	.byte	0x05
	.zero		1


	//   ....[176]....
        /*0c04*/ 	.word	0x000068e0
        /*0c08*/ 	.word	0x000000ff
        /*0c0c*/ 	.word	0x00000230
        /*0c10*/ 	.short	0x010b
        /*0c12*/ 	.byte	0x05
	.zero		1


	//   ....[177]....
        /*0c14*/ 	.word	0x000068f0
        /*0c18*/ 	.word	0x000000ff
        /*0c1c*/ 	.word	0x00000000
        /*0c20*/ 	.short	0x0101
        /*0c22*/ 	.byte	0x04
	.zero		1


	//   ....[178]....
        /*0c24*/ 	.word	0x000069a0
        /*0c28*/ 	.word	0x000000ff
        /*0c2c*/ 	.word	0x00000000
        /*0c30*/ 	.short	0x010a
        /*0c32*/ 	.byte	0x04
	.zero		1


	//   ....[179]....
        /*0c34*/ 	.word	0x00006a30
        /*0c38*/ 	.word	0x000000ff
        /*0c3c*/ 	.word	0x00000000
        /*0c40*/ 	.short	0x010a
        /*0c42*/ 	.byte	0x05
	.zero		1


	//   ....[180]....
        /*0c44*/ 	.word	0x00006ad0
        /*0c48*/ 	.word	0x00000000
        /*0c4c*/ 	.word	0x00000000
        /*0c50*/ 	.short	0x010a
        /*0c52*/ 	.byte	0xff
	.zero		1


	//   ....[181]....
        /*0c54*/ 	.word	0x00006e00
        /*0c58*/ 	.word	0x00000000
        /*0c5c*/ 	.word	0x00000270
        /*0c60*/ 	.short	0x010a
        /*0c62*/ 	.byte	0xff
	.zero		1


	//   ....[182]....
        /*0c64*/ 	.word	0x00006ed0
        /*0c68*/ 	.word	0x00000000
        /*0c6c*/ 	.word	0x00000000
        /*0c70*/ 	.short	0x0101
        /*0c72*/ 	.byte	0xff
	.zero		1


	//   ....[183]....
        /*0c74*/ 	.word	0x00007ac0
        /*0c78*/ 	.word	0x00000000
        /*0c7c*/ 	.word	0x00000230
        /*0c80*/ 	.short	0x010a
        /*0c82*/ 	.byte	0xff
	.zero		1


	//   ....[184]....
        /*0c84*/ 	.word	0x00007af0
        /*0c88*/ 	.word	0x00000036
        /*0c8c*/ 	.word	0x00000290
        /*0c90*/ 	.short	0x010a
        /*0c92*/ 	.byte	0xff
	.zero		1


	//   ....[185]....
        /*0c94*/ 	.word	0x00007c00
        /*0c98*/ 	.word	0x00000000
        /*0c9c*/ 	.word	0x00000230
        /*0ca0*/ 	.short	0x010a
        /*0ca2*/ 	.byte	0xff
	.zero		1


	//   ....[186]....
        /*0ca4*/ 	.word	0x00007d10
        /*0ca8*/ 	.word	0x00000036
        /*0cac*/ 	.word	0x00000290
        /*0cb0*/ 	.short	0x010a
        /*0cb2*/ 	.byte	0xff
	.zero		1


	//   ....[187]....
        /*0cb4*/ 	.word	0x00008530
        /*0cb8*/ 	.word	0x00000000
        /*0cbc*/ 	.word	0x00000000
        /*0cc0*/ 	.short	0x0101
        /*0cc2*/ 	.byte	0xff
	.zero		1


	//   ....[188]....
        /*0cc4*/ 	.word	0x00008540
        /*0cc8*/ 	.word	0x00000003
        /*0ccc*/ 	.word	0x00000230
        /*0cd0*/ 	.short	0x010a
        /*0cd2*/ 	.byte	0xff
	.zero		1


	//   ....[189]....
        /*0cd4*/ 	.word	0x00008600
        /*0cd8*/ 	.word	0x00000003
        /*0cdc*/ 	.word	0x00000230
        /*0ce0*/ 	.short	0x010a
        /*0ce2*/ 	.byte	0xff
	.zero		1


	//   ....[190]....
        /*0ce4*/ 	.word	0x00008960
        /*0ce8*/ 	.word	0x00000036
        /*0cec*/ 	.word	0x00000000
        /*0cf0*/ 	.short	0x0101
        /*0cf2*/ 	.byte	0xff
	.zero		1


	//   ....[191]....
        /*0cf4*/ 	.word	0x00008f30
        /*0cf8*/ 	.word	0x00000000
        /*0cfc*/ 	.word	0x00000000
        /*0d00*/ 	.short	0x0101
        /*0d02*/ 	.byte	0xff
	.zero		1


	//   ....[192]....
        /*0d04*/ 	.word	0x000091f0
        /*0d08*/ 	.word	0x000000ff
        /*0d0c*/ 	.word	0x00000000
        /*0d10*/ 	.short	0x0101
        /*0d12*/ 	.byte	0x06
	.zero		1


	//   ....[193]....
        /*0d14*/ 	.word	0x00009210
        /*0d18*/ 	.word	0x00000000
        /*0d1c*/ 	.word	0x000002e0
        /*0d20*/ 	.short	0x010a
        /*0d22*/ 	.byte	0xff
	.zero		1


	//   ....[194]....
        /*0d24*/ 	.word	0x00009270
        /*0d28*/ 	.word	0x00000000
        /*0d2c*/ 	.word	0x00000118
        /*0d30*/ 	.short	0x010a
        /*0d32*/ 	.byte	0xff
	.zero		1


	//   ....[195]....
        /*0d34*/ 	.word	0x000092d0
        /*0d38*/ 	.word	0x00000000
        /*0d3c*/ 	.word	0x00000118
        /*0d40*/ 	.short	0x010a
        /*0d42*/ 	.byte	0xff
	.zero		1


	//   ....[196]....
        /*0d44*/ 	.word	0x00009320
        /*0d48*/ 	.word	0x00000003
        /*0d4c*/ 	.word	0x00000270
        /*0d50*/ 	.short	0x010a
        /*0d52*/ 	.byte	0xff
	.zero		1


	//   ....[197]....
        /*0d54*/ 	.word	0x00009380
        /*0d58*/ 	.word	0x00000000
        /*0d5c*/ 	.word	0x00000000
        /*0d60*/ 	.short	0x010a
        /*0d62*/ 	.byte	0xff
	.zero		1


	//   ....[198]....
        /*0d64*/ 	.word	0x000093e0
        /*0d68*/ 	.word	0x00000000
        /*0d6c*/ 	.word	0x00000000
        /*0d70*/ 	.short	0x010a
        /*0d72*/ 	.byte	0xff
	.zero		1


	//   ....[199]....
        /*0d74*/ 	.word	0x00009440
        /*0d78*/ 	.word	0x00000000
        /*0d7c*/ 	.word	0x00000000
        /*0d80*/ 	.short	0x010a
        /*0d82*/ 	.byte	0xff
	.zero		1


	//   ....[200]....
        /*0d84*/ 	.word	0x000094a0
        /*0d88*/ 	.word	0x00000000
        /*0d8c*/ 	.word	0x00000000
        /*0d90*/ 	.short	0x010a
        /*0d92*/ 	.byte	0xff
	.zero		1


	//   ....[201]....
        /*0d94*/ 	.word	0x00009500
        /*0d98*/ 	.word	0x00000000
        /*0d9c*/ 	.word	0x00000000
        /*0da0*/ 	.short	0x010a
        /*0da2*/ 	.byte	0xff
	.zero		1


	//   ....[202]....
        /*0da4*/ 	.word	0x00009560
        /*0da8*/ 	.word	0x00000000
        /*0dac*/ 	.word	0x00000000
        /*0db0*/ 	.short	0x010a
        /*0db2*/ 	.byte	0xff
	.zero		1


	//   ....[203]....
        /*0db4*/ 	.word	0x000095c0
        /*0db8*/ 	.word	0x00000000
        /*0dbc*/ 	.word	0x00000000
        /*0dc0*/ 	.short	0x010a
        /*0dc2*/ 	.byte	0xff
	.zero		1


	//   ....[204]....
        /*0dc4*/ 	.word	0x00009620
        /*0dc8*/ 	.word	0x00000000
        /*0dcc*/ 	.word	0x00000000
        /*0dd0*/ 	.short	0x010a
        /*0dd2*/ 	.byte	0xff
	.zero		1


	//   ....[205]....
        /*0dd4*/ 	.word	0x00009680
        /*0dd8*/ 	.word	0x00000000
        /*0ddc*/ 	.word	0x00000000
        /*0de0*/ 	.short	0x010a
        /*0de2*/ 	.byte	0xff
	.zero		1


	//   ....[206]....
        /*0de4*/ 	.word	0x000096e0
        /*0de8*/ 	.word	0x00000000
        /*0dec*/ 	.word	0x00000000
        /*0df0*/ 	.short	0x010a
        /*0df2*/ 	.byte	0xff
	.zero		1


	//   ....[207]....
        /*0df4*/ 	.word	0x00009740
        /*0df8*/ 	.word	0x00000000
        /*0dfc*/ 	.word	0x00000000
        /*0e00*/ 	.short	0x010a
        /*0e02*/ 	.byte	0xff
	.zero		1


	//   ....[208]....
        /*0e04*/ 	.word	0x000097a0
        /*0e08*/ 	.word	0x00000000
        /*0e0c*/ 	.word	0x00000000
        /*0e10*/ 	.short	0x010a
        /*0e12*/ 	.byte	0xff
	.zero		1


	//   ....[209]....
        /*0e14*/ 	.word	0x00009800
        /*0e18*/ 	.word	0x00000000
        /*0e1c*/ 	.word	0x00000000
        /*0e20*/ 	.short	0x010a
        /*0e22*/ 	.byte	0xff
	.zero		1


	//   ....[210]....
        /*0e24*/ 	.word	0x00009860
        /*0e28*/ 	.word	0x00000000
        /*0e2c*/ 	.word	0x00000000
        /*0e30*/ 	.short	0x010a
        /*0e32*/ 	.byte	0xff
	.zero		1


	//   ....[211]....
        /*0e34*/ 	.word	0x000098c0
        /*0e38*/ 	.word	0x00000000
        /*0e3c*/ 	.word	0x00000000
        /*0e40*/ 	.short	0x010a
        /*0e42*/ 	.byte	0xff
	.zero		1


	//   ....[212]....
        /*0e44*/ 	.word	0x00009920
        /*0e48*/ 	.word	0x00000000
        /*0e4c*/ 	.word	0x00000000
        /*0e50*/ 	.short	0x010a
        /*0e52*/ 	.byte	0xff
	.zero		1


	//   ....[213]....
        /*0e54*/ 	.word	0x00009980
        /*0e58*/ 	.word	0x00000000
        /*0e5c*/ 	.word	0x00000000
        /*0e60*/ 	.short	0x010a
        /*0e62*/ 	.byte	0xff
	.zero		1


	//   ....[214]....
        /*0e64*/ 	.word	0x000099e0
        /*0e68*/ 	.word	0x00000000
        /*0e6c*/ 	.word	0x00000000
        /*0e70*/ 	.short	0x010a
        /*0e72*/ 	.byte	0xff
	.zero		1


	//   ....[215]....
        /*0e74*/ 	.word	0x00009a40
        /*0e78*/ 	.word	0x00000000
        /*0e7c*/ 	.word	0x00000000
        /*0e80*/ 	.short	0x010a
        /*0e82*/ 	.byte	0xff
	.zero		1


	//   ....[216]....
        /*0e84*/ 	.word	0x00009aa0
        /*0e88*/ 	.word	0x00000000
        /*0e8c*/ 	.word	0x00000000
        /*0e90*/ 	.short	0x010a
        /*0e92*/ 	.byte	0xff
	.zero		1


	//   ....[217]....
        /*0e94*/ 	.word	0x00009b00
        /*0e98*/ 	.word	0x00000000
        /*0e9c*/ 	.word	0x00000000
        /*0ea0*/ 	.short	0x010a
        /*0ea2*/ 	.byte	0xff
	.zero		1


	//   ....[218]....
        /*0ea4*/ 	.word	0x00009b60
        /*0ea8*/ 	.word	0x00000000
        /*0eac*/ 	.word	0x00000000
        /*0eb0*/ 	.short	0x010a
        /*0eb2*/ 	.byte	0xff
	.zero		1


	//   ....[219]....
        /*0eb4*/ 	.word	0x00009bc0
        /*0eb8*/ 	.word	0x00000000
        /*0ebc*/ 	.word	0x00000000
        /*0ec0*/ 	.short	0x010a
        /*0ec2*/ 	.byte	0xff
	.zero		1


	//   ....[220]....
        /*0ec4*/ 	.word	0x00009c20
        /*0ec8*/ 	.word	0x00000000
        /*0ecc*/ 	.word	0x00000000
        /*0ed0*/ 	.short	0x010a
        /*0ed2*/ 	.byte	0xff
	.zero		1


	//   ....[221]....
        /*0ed4*/ 	.word	0x00009c80
        /*0ed8*/ 	.word	0x00000000
        /*0edc*/ 	.word	0x00000000
        /*0ee0*/ 	.short	0x010a
        /*0ee2*/ 	.byte	0xff
	.zero		1


	//   ....[222]....
        /*0ee4*/ 	.word	0x00009ce0
        /*0ee8*/ 	.word	0x00000000
        /*0eec*/ 	.word	0x00000000
        /*0ef0*/ 	.short	0x010a
        /*0ef2*/ 	.byte	0xff
	.zero		1


	//   ....[223]....
        /*0ef4*/ 	.word	0x00009d40
        /*0ef8*/ 	.word	0x00000000
        /*0efc*/ 	.word	0x00000000
        /*0f00*/ 	.short	0x010a
        /*0f02*/ 	.byte	0xff
	.zero		1


	//   ....[224]....
        /*0f04*/ 	.word	0x00009da0
        /*0f08*/ 	.word	0x00000000
        /*0f0c*/ 	.word	0x00000000
        /*0f10*/ 	.short	0x010a
        /*0f12*/ 	.byte	0xff
	.zero		1


	//   ....[225]....
        /*0f14*/ 	.word	0x00009e00
        /*0f18*/ 	.word	0x00000000
        /*0f1c*/ 	.word	0x00000000
        /*0f20*/ 	.short	0x010a
        /*0f22*/ 	.byte	0xff
	.zero		1


	//   ....[226]....
        /*0f24*/ 	.word	0x00009e60
        /*0f28*/ 	.word	0x00000000
        /*0f2c*/ 	.word	0x00000000
        /*0f30*/ 	.short	0x010a
        /*0f32*/ 	.byte	0xff
	.zero		1


	//   ....[227]....
        /*0f34*/ 	.word	0x00009ec0
        /*0f38*/ 	.word	0x00000000
        /*0f3c*/ 	.word	0x00000000
        /*0f40*/ 	.short	0x010a
        /*0f42*/ 	.byte	0xff
	.zero		1


	//   ....[228]....
        /*0f44*/ 	.word	0x00009f20
        /*0f48*/ 	.word	0x00000000
        /*0f4c*/ 	.word	0x00000000
        /*0f50*/ 	.short	0x010a
        /*0f52*/ 	.byte	0xff
	.zero		1


	//   ....[229]....
        /*0f54*/ 	.word	0x00009f80
        /*0f58*/ 	.word	0x00000000
        /*0f5c*/ 	.word	0x00000000
        /*0f60*/ 	.short	0x010a
        /*0f62*/ 	.byte	0xff
	.zero		1


	//   ....[230]....
        /*0f64*/ 	.word	0x00009fe0
        /*0f68*/ 	.word	0x00000000
        /*0f6c*/ 	.word	0x00000000
        /*0f70*/ 	.short	0x010a
        /*0f72*/ 	.byte	0xff
	.zero		1


	//   ....[231]....
        /*0f74*/ 	.word	0x0000a030
        /*0f78*/ 	.word	0x00000002
        /*0f7c*/ 	.word	0x000002d0
        /*0f80*/ 	.short	0x010a
        /*0f82*/ 	.byte	0xff
	.zero		1


	//   ....[232]....
        /*0f84*/ 	.word	0x0000a090
        /*0f88*/ 	.word	0x00000002
        /*0f8c*/ 	.word	0x00000280
        /*0f90*/ 	.short	0x010a
        /*0f92*/ 	.byte	0xff
	.zero		1


	//   ....[233]....
        /*0f94*/ 	.word	0x0000a0e0
        /*0f98*/ 	.word	0x00000002
        /*0f9c*/ 	.word	0x00000270
        /*0fa0*/ 	.short	0x010a
        /*0fa2*/ 	.byte	0xff
	.zero		1


	//   ....[234]....
        /*0fa4*/ 	.word	0x0000a140
        /*0fa8*/ 	.word	0x00000000
        /*0fac*/ 	.word	0x00000280
        /*0fb0*/ 	.short	0x010a
        /*0fb2*/ 	.byte	0xff
	.zero		1


	//   ....[235]....
        /*0fb4*/ 	.word	0x0000a1a0
        /*0fb8*/ 	.word	0x00000005
        /*0fbc*/ 	.word	0x00000008
        /*0fc0*/ 	.short	0x010a
        /*0fc2*/ 	.byte	0xff
	.zero		1


	//   ....[236]....
        /*0fc4*/ 	.word	0x0000a280
        /*0fc8*/ 	.word	0x00000000
        /*0fcc*/ 	.word	0x00000008
        /*0fd0*/ 	.short	0x010a
        /*0fd2*/ 	.byte	0xff
	.zero		1


	//   ....[237]....
        /*0fd4*/ 	.word	0x0000a2d0
        /*0fd8*/ 	.word	0x00000000
        /*0fdc*/ 	.word	0x00000270
        /*0fe0*/ 	.short	0x010a
        /*0fe2*/ 	.byte	0xff
	.zero		1


	//   ....[238]....
        /*0fe4*/ 	.word	0x0000a330
        /*0fe8*/ 	.word	0x00000000
        /*0fec*/ 	.word	0x000002b0
        /*0ff0*/ 	.short	0x010a
        /*0ff2*/ 	.byte	0xff
	.zero		1


	//   ....[239]....
        /*0ff4*/ 	.word	0x0000a390
        /*0ff8*/ 	.word	0x00000000
        /*0ffc*/ 	.word	0x00000000
        /*1000*/ 	.short	0x010a
        /*1002*/ 	.byte	0xff
	.zero		1


	//   ....[240]....
        /*1004*/ 	.word	0x0000a3f0
        /*1008*/ 	.word	0x00000000
        /*100c*/ 	.word	0x00000000
        /*1010*/ 	.short	0x010a
        /*1012*/ 	.byte	0xff
	.zero		1


	//   ....[241]....
        /*1014*/ 	.word	0x0000a450
        /*1018*/ 	.word	0x00000000
        /*101c*/ 	.word	0x00000000
        /*1020*/ 	.short	0x010a
        /*1022*/ 	.byte	0xff
	.zero		1


	//   ....[242]....
        /*1024*/ 	.word	0x0000a4b0
        /*1028*/ 	.word	0x00000000
        /*102c*/ 	.word	0x00000000
        /*1030*/ 	.short	0x010a
        /*1032*/ 	.byte	0xff
	.zero		1


	//   ....[243]....
        /*1034*/ 	.word	0x0000a510
        /*1038*/ 	.word	0x00000000
        /*103c*/ 	.word	0x000002f0
        /*1040*/ 	.short	0x010a
        /*1042*/ 	.byte	0xff
	.zero		1


	//   ....[244]....
        /*1044*/ 	.word	0x0000a560
        /*1048*/ 	.word	0x0000000c
        /*104c*/ 	.word	0x00000270
        /*1050*/ 	.short	0x010a
        /*1052*/ 	.byte	0xff
	.zero		1


	//   ....[245]....
        /*1054*/ 	.word	0x0000a5c0
        /*1058*/ 	.word	0x00000000
        /*105c*/ 	.word	0x00000268
        /*1060*/ 	.short	0x010a
        /*1062*/ 	.byte	0xff
	.zero		1


	//   ....[246]....
        /*1064*/ 	.word	0x0000a620
        /*1068*/ 	.word	0x00000000
        /*106c*/ 	.word	0x00000248
        /*1070*/ 	.short	0x010a
        /*1072*/ 	.byte	0xff
	.zero		1


	//   ....[247]....
        /*1074*/ 	.word	0x0000a680
        /*1078*/ 	.word	0x00000000
        /*107c*/ 	.word	0x00000248
        /*1080*/ 	.short	0x010a
        /*1082*/ 	.byte	0xff
	.zero		1


	//   ....[248]....
        /*1084*/ 	.word	0x0000a6e0
        /*1088*/ 	.word	0x00000000
        /*108c*/ 	.word	0x00000000
        /*1090*/ 	.short	0x010a
        /*1092*/ 	.byte	0xff
	.zero		1


	//   ....[249]....
        /*1094*/ 	.word	0x0000a740
        /*1098*/ 	.word	0x00000000
        /*109c*/ 	.word	0x00000000
        /*10a0*/ 	.short	0x010a
        /*10a2*/ 	.byte	0xff
	.zero		1


	//   ....[250]....
        /*10a4*/ 	.word	0x0000a790
        /*10a8*/ 	.word	0x00000000
        /*10ac*/ 	.word	0x00000270
        /*10b0*/ 	.short	0x010a
        /*10b2*/ 	.byte	0xff
	.zero		1


	//   ....[251]....
        /*10b4*/ 	.word	0x0000a7e0
        /*10b8*/ 	.word	0x00000000
        /*10bc*/ 	.word	0x00000230
        /*10c0*/ 	.short	0x010a
        /*10c2*/ 	.byte	0xff
	.zero		1


	//   ....[252]....
        /*10c4*/ 	.word	0x0000a830
        /*10c8*/ 	.word	0x00000036
        /*10cc*/ 	.word	0x00000290
        /*10d0*/ 	.short	0x010a
        /*10d2*/ 	.byte	0xff
	.zero		1


	//   ....[253]....
        /*10d4*/ 	.word	0x0000a880
        /*10d8*/ 	.word	0x00000003
        /*10dc*/ 	.word	0x00000230
        /*10e0*/ 	.short	0x010a
        /*10e2*/ 	.byte	0xff
	.zero		1


	//----- nvinfo : EIATTR_NUM_MBARRIERS
	.align		4
.L_47:
        /*10e4*/ 	.byte	0x03, 0x38
        /*10e6*/ 	.short	0x005f


	//----- nvinfo : EIATTR_EXIT_INSTR_OFFSETS
	.align		4
        /*10e8*/ 	.byte	0x04, 0x1c
        /*10ea*/ 	.short	(.L_49 - .L_48)


	//   ....[0]....
.L_48:
        /*10ec*/ 	.word	0x00004250


	//   ....[1]....
        /*10f0*/ 	.word	0x00004740


	//   ....[2]....
        /*10f4*/ 	.word	0x000047a0


	//   ....[3]....
        /*10f8*/ 	.word	0x00005a40


	//   ....[4]....
        /*10fc*/ 	.word	0x00006b00


	//   ....[5]....
        /*1100*/ 	.word	0x00006b40


	//   ....[6]....
        /*1104*/ 	.word	0x000090f0


	//   ....[7]....
        /*1108*/ 	.word	0x00009160


	//   ....[8]....
        /*110c*/ 	.word	0x00009190


	//   ....[9]....
        /*1110*/ 	.word	0x00009200


	//----- nvinfo : EIATTR_MAX_THREADS
	.align		4
.L_49:
        /*1114*/ 	.byte	0x04, 0x05
        /*1116*/ 	.short	(.L_51 - .L_50)
.L_50:
        /*1118*/ 	.word	0x00000100
        /*111c*/ 	.word	0x00000001
        /*1120*/ 	.word	0x00000001


	//----- nvinfo : EIATTR_CRS_STACK_SIZE
	.align		4
.L_51:
        /*1124*/ 	.byte	0x04, 0x1e
        /*1126*/ 	.short	(.L_53 - .L_52)
.L_52:
        /*1128*/ 	.word	0x00000000


	//----- nvinfo : EIATTR_CBANK_PARAM_SIZE
	.align		4
.L_53:
        /*112c*/ 	.byte	0x03, 0x19
        /*112e*/ 	.short	0x0800


	//----- nvinfo : EIATTR_PARAM_CBANK
	.align		4
        /*1130*/ 	.byte	0x04, 0x0a
        /*1132*/ 	.short	(.L_55 - .L_54)
	.align		4
.L_54:
        /*1134*/ 	.word	index@(.nv.constant0._ZN7cutlass13device_kernelINS_4gemm6kernel13GemmUniversalIN4cute5tupleIJiiiiEEENS1_10collective13CollectiveMmaINS1_35MainloopSm100TmaUmmaWarpSpecializedILi35ELi2ELi4ENS5_IJNS4_1CILi4EEENSA_ILi2EEENSA_ILi1EEEEEEEENS5_IJNSA_ILi128EEENSA_ILi64EEENSA_ILi32EEEEEENS_10bfloat16_tENS5_IJlSD_lEEESK_SL_NS4_8TiledMMAINS4_8MMA_AtomIJNS4_26SM100_MMA_F16BF16_2x1SM_SSISK_SK_fLi128ELi64ELNS4_4UMMA5MajorE0ELSQ_0ELNSP_7ScaleInE0ELSR_0EEEEEENS4_6LayoutINS5_IJSD_SD_SD_EEENS5_IJNSA_ILi0EEESW_SW_EEEEENS5_IJNS4_10UnderscoreESZ_SZ_EEEEENS4_28SM100_TMA_2SM_LOAD_MULTICASTENS4_14ComposedLayoutINS4_7SwizzleILi2ELi4ELi3EEENS4_18smem_ptr_flag_bitsILi16EEENSU_INS5_IJNSA_ILi8EEESI_EEENS5_IJSI_SD_EEEEEEEvNS4_8identityES12_S1C_vS1D_EENS_8epilogue10collective18CollectiveEpilogueINS1F_23Sm100TmaWarpSpecializedILi3ELi2ELi16ELb1ELb0EEEJNS5_IJSH_SH_SI_EEENS5_IJNSU_ISH_SD_EENSU_INS5_IJNSA_ILi16EEESC_EEENS5_IJSD_SI_EEEEEEEESK_SL_SK_SL_NS1F_6fusion15FusionCallbacksIS1J_NS1R_17LinearCombinationISK_fSK_fLNS_15FloatRoundStyleE2EEES1K_S1Q_JEEENS4_5SM1004TMEM4LOAD26SM100_TMEM_LOAD_32dp32b16xENS4_13SM90_TMA_LOADENS13_INS14_ILi1ELi4ELi3EEES17_NSU_INS5_IJS18_S1M_EEENS5_IJS1M_SD_EEEEEEENS4_39AutoVectorizingCopyWithAssumedAlignmentILi128EEENS4_14SM90_TMA_STOREES26_S28_S28_EEEvvEEEEvNT_6ParamsE)
        /*1138*/ 	.short	0x0380
        /*113a*/ 	.short	0x0800


	//----- nvinfo : EIATTR_SW_WAR
	.align		4
.L_55:
        /*113c*/ 	.byte	0x04, 0x36
        /*113e*/ 	.short	(.L_57 - .L_56)
.L_56:
        /*1140*/ 	.word	0x00000008
.L_57:


//--------------------- .nv.callgraph             --------------------------
	.section	.nv.callgraph,"",@"SHT_CUDA_CALLGRAPH"
	.align	4
	.sectionentsize	8
	.align		4
        /*0000*/ 	.word	0x00000000
	.align		4
        /*0004*/ 	.word	0xffffffff
	.align		4
        /*0008*/ 	.word	index@(_ZN7cutlass13device_kernelINS_4gemm6kernel13GemmUniversalIN4cute5tupleIJiiiiEEENS1_10collective13CollectiveMmaINS1_35MainloopSm100TmaUmmaWarpSpecializedILi35ELi2ELi4ENS5_IJNS4_1CILi4EEENSA_ILi2EEENSA_ILi1EEEEEEEENS5_IJNSA_ILi128EEENSA_ILi64EEENSA_ILi32EEEEEENS_10bfloat16_tENS5_IJlSD_lEEESK_SL_NS4_8TiledMMAINS4_8MMA_AtomIJNS4_26SM100_MMA_F16BF16_2x1SM_SSISK_SK_fLi128ELi64ELNS4_4UMMA5MajorE0ELSQ_0ELNSP_7ScaleInE0ELSR_0EEEEEENS4_6LayoutINS5_IJSD_SD_SD_EEENS5_IJNSA_ILi0EEESW_SW_EEEEENS5_IJNS4_10UnderscoreESZ_SZ_EEEEENS4_28SM100_TMA_2SM_LOAD_MULTICASTENS4_14ComposedLayoutINS4_7SwizzleILi2ELi4ELi3EEENS4_18smem_ptr_flag_bitsILi16EEENSU_INS5_IJNSA_ILi8EEESI_EEENS5_IJSI_SD_EEEEEEEvNS4_8identityES12_S1C_vS1D_EENS_8epilogue10collective18CollectiveEpilogueINS1F_23Sm100TmaWarpSpecializedILi3ELi2ELi16ELb1ELb0EEEJNS5_IJSH_SH_SI_EEENS5_IJNSU_ISH_SD_EENSU_INS5_IJNSA_ILi16EEESC_EEENS5_IJSD_SI_EEEEEEEESK_SL_SK_SL_NS1F_6fusion15FusionCallbacksIS1J_NS1R_17LinearCombinationISK_fSK_fLNS_15FloatRoundStyleE2EEES1K_S1Q_JEEENS4_5SM1004TMEM4LOAD26SM100_TMEM_LOAD_32dp32b16xENS4_13SM90_TMA_LOADENS13_INS14_ILi1ELi4ELi3EEES17_NSU_INS5_IJS18_S1M_EEENS5_IJS1M_SD_EEEEEEENS4_39AutoVectorizingCopyWithAssumedAlignmentILi128EEENS4_14SM90_TMA_STOREES26_S28_S28_EEEvvEEEEvNT_6ParamsE)
	.align		4
        /*000c*/ 	.word	index@(__assertfail)
	.align		4
        /*0010*/ 	.word	0x00000000
	.align		4
        /*0014*/ 	.word	0xfffffffe
	.align		4
        /*0018*/ 	.word	0x00000000
	.align		4
        /*001c*/ 	.word	0xfffffffd
	.align		4
        /*0020*/ 	.word	0x00000000
	.align		4
        /*0024*/ 	.word	0xfffffffc


//--------------------- .nv.constant4             --------------------------
	.section	.nv.constant4,"a",@progbits
	.align	8
	.align		8
.nv.constant4:
        /*0000*/ 	.dword	__assertfail
	.align		8
        /*0008*/ 	.dword	__unnamed_1
	.align		8
        /*0010*/ 	.dword	__unnamed_2
	.align		8
        /*0018*/ 	.dword	_ZN40_INTERNAL_4c083fed_4_k_cu_25b12818_300214cuda3std3__45__cpo5beginE
	.align		8
        /*0020*/ 	.dword	_ZN40_INTERNAL_4c083fed_4_k_cu_25b12818_300214cuda3std3__45__cpo3endE
	.align		8
        /*0028*/ 	.dword	_ZN40_INTERNAL_4c083fed_4_k_cu_25b12818_300214cuda3std3__45__cpo6cbeginE
	.align		8
        /*0030*/ 	.dword	_ZN40_INTERNAL_4c083fed_4_k_cu_25b12818_300214cuda3std3__45__cpo4cendE
	.align		8
        /*0038*/ 	.dword	_ZN40_INTERNAL_4c083fed_4_k_cu_25b12818_300214cuda3std3__442_GLOBAL__N__4c083fed_4_k_cu_25b12818_300216ignoreE
	.align		8
        /*0040*/ 	.dword	_ZN40_INTERNAL_4c083fed_4_k_cu_25b12818_300214cuda3std3__419piecewise_constructE
	.align		8
        /*0048*/ 	.dword	_ZN40_INTERNAL_4c083fed_4_k_cu_25b12818_300214cuda3std3__48in_placeE
	.align		8
        /*0050*/ 	.dword	_ZN40_INTERNAL_4c083fed_4_k_cu_25b12818_300214cuda3std6ranges3__45__cpo4swapE
	.align		8
        /*0058*/ 	.dword	_ZN40_INTERNAL_4c083fed_4_k_cu_25b12818_300214cuda3std6ranges3__45__cpo9iter_moveE
	.align		8
        /*0060*/ 	.dword	_ZN40_INTERNAL_4c083fed_4_k_cu_25b12818_300214cute7productE
	.align		8
        /*0068*/ 	.dword	_ZN40_INTERNAL_4c083fed_4_k_cu_25b12818_300214cute1_E
	.align		8
        /*0070*/ 	.dword	$str$25
	.align		8
        /*0078*/ 	.dword	$str$26
	.align		8
        /*0080*/ 	.dword	$str$27
	.align		8
        /*0088*/ 	.dword	$str$28


//--------------------- .text._ZN7cutlass13device_kernelINS_4gemm6kernel13GemmUniversalIN4cute5tupleIJiiiiEEENS1_10collective13CollectiveMmaINS1_35MainloopSm100TmaUmmaWarpSpecializedILi35ELi2ELi4ENS5_IJNS4_1CILi4EEENSA_ILi2EEENSA_ILi1EEEEEEEENS5_IJNSA_ILi128EEENSA_ILi64EEENSA_ILi32EEEEEENS_10bfloat16_tENS5_IJlSD_lEEESK_SL_NS4_8TiledMMAINS4_8MMA_AtomIJNS4_26SM100_MMA_F16BF16_2x1SM_SSISK_SK_fLi128ELi64ELNS4_4UMMA5MajorE0ELSQ_0ELNSP_7ScaleInE0ELSR_0EEEEEENS4_6LayoutINS5_IJSD_SD_SD_EEENS5_IJNSA_ILi0EEESW_SW_EEEEENS5_IJNS4_10UnderscoreESZ_SZ_EEEEENS4_28SM100_TMA_2SM_LOAD_MULTICASTENS4_14ComposedLayoutINS4_7SwizzleILi2ELi4ELi3EEENS4_18smem_ptr_flag_bitsILi16EEENSU_INS5_IJNSA_ILi8EEESI_EEENS5_IJSI_SD_EEEEEEEvNS4_8identityES12_S1C_vS1D_EENS_8epilogue10collective18CollectiveEpilogueINS1F_23Sm100TmaWarpSpecializedILi3ELi2ELi16ELb1ELb0EEEJNS5_IJSH_SH_SI_EEENS5_IJNSU_ISH_SD_EENSU_INS5_IJNSA_ILi16EEESC_EEENS5_IJSD_SI_EEEEEEEESK_SL_SK_SL_NS1F_6fusion15FusionCallbacksIS1J_NS1R_17LinearCombinationISK_fSK_fLNS_15FloatRoundStyleE2EEES1K_S1Q_JEEENS4_5SM1004TMEM4LOAD26SM100_TMEM_LOAD_32dp32b16xENS4_13SM90_TMA_LOADENS13_INS14_ILi1ELi4ELi3EEES17_NSU_INS5_IJS18_S1M_EEENS5_IJS1M_SD_EEEEEEENS4_39AutoVectorizingCopyWithAssumedAlignmentILi128EEENS4_14SM90_TMA_STOREES26_S28_S28_EEEvvEEEEvNT_6ParamsE --------------------------
	.section	.text._ZN7cutlass13device_kernelINS_4gemm6kernel13GemmUniversalIN4cute5tupleIJiiiiEEENS1_10collective13CollectiveMmaINS1_35MainloopSm100TmaUmmaWarpSpecializedILi35ELi2ELi4ENS5_IJNS4_1CILi4EEENSA_ILi2EEENSA_ILi1EEEEEEEENS5_IJNSA_ILi128EEENSA_ILi64EEENSA_ILi32EEEEEENS_10bfloat16_tENS5_IJlSD_lEEESK_SL_NS4_8TiledMMAINS4_8MMA_AtomIJNS4_26SM100_MMA_F16BF16_2x1SM_SSISK_SK_fLi128ELi64ELNS4_4UMMA5MajorE0ELSQ_0ELNSP_7ScaleInE0ELSR_0EEEEEENS4_6LayoutINS5_IJSD_SD_SD_EEENS5_IJNSA_ILi0EEESW_SW_EEEEENS5_IJNS4_10UnderscoreESZ_SZ_EEEEENS4_28SM100_TMA_2SM_LOAD_MULTICASTENS4_14ComposedLayoutINS4_7SwizzleILi2ELi4ELi3EEENS4_18smem_ptr_flag_bitsILi16EEENSU_INS5_IJNSA_ILi8EEESI_EEENS5_IJSI_SD_EEEEEEEvNS4_8identityES12_S1C_vS1D_EENS_8epilogue10collective18CollectiveEpilogueINS1F_23Sm100TmaWarpSpecializedILi3ELi2ELi16ELb1ELb0EEEJNS5_IJSH_SH_SI_EEENS5_IJNSU_ISH_SD_EENSU_INS5_IJNSA_ILi16EEESC_EEENS5_IJSD_SI_EEEEEEEESK_SL_SK_SL_NS1F_6fusion15FusionCallbacksIS1J_NS1R_17LinearCombinationISK_fSK_fLNS_15FloatRoundStyleE2EEES1K_S1Q_JEEENS4_5SM1004TMEM4LOAD26SM100_TMEM_LOAD_32dp32b16xENS4_13SM90_TMA_LOADENS13_INS14_ILi1ELi4ELi3EEES17_NSU_INS5_IJS18_S1M_EEENS5_IJS1M_SD_EEEEEEENS4_39AutoVectorizingCopyWithAssumedAlignmentILi128EEENS4_14SM90_TMA_STOREES26_S28_S28_EEEvvEEEEvNT_6ParamsE,"ax",@progbits
	.align	128
.text._ZN7cutlass13device_kernelINS_4gemm6kernel13GemmUniversalIN4cute5tupleIJiiiiEEENS1_10collective13CollectiveMmaINS1_35MainloopSm100TmaUmmaWarpSpecializedILi35ELi2ELi4ENS5_IJNS4_1CILi4EEENSA_ILi2EEENSA_ILi1EEEEEEEENS5_IJNSA_ILi128EEENSA_ILi64EEENSA_ILi32EEEEEENS_10bfloat16_tENS5_IJlSD_lEEESK_SL_NS4_8TiledMMAINS4_8MMA_AtomIJNS4_26SM100_MMA_F16BF16_2x1SM_SSISK_SK_fLi128ELi64ELNS4_4UMMA5MajorE0ELSQ_0ELNSP_7ScaleInE0ELSR_0EEEEEENS4_6LayoutINS5_IJSD_SD_SD_EEENS5_IJNSA_ILi0EEESW_SW_EEEEENS5_IJNS4_10UnderscoreESZ_SZ_EEEEENS4_28SM100_TMA_2SM_LOAD_MULTICASTENS4_14ComposedLayoutINS4_7SwizzleILi2ELi4ELi3EEENS4_18smem_ptr_flag_bitsILi16EEENSU_INS5_IJNSA_ILi8EEESI_EEENS5_IJSI_SD_EEEEEEEvNS4_8identityES12_S1C_vS1D_EENS_8epilogue10collective18CollectiveEpilogueINS1F_23Sm100TmaWarpSpecializedILi3ELi2ELi16ELb1ELb0EEEJNS5_IJSH_SH_SI_EEENS5_IJNSU_ISH_SD_EENSU_INS5_IJNSA_ILi16EEESC_EEENS5_IJSD_SI_EEEEEEEESK_SL_SK_SL_NS1F_6fusion15FusionCallbacksIS1J_NS1R_17LinearCombinationISK_fSK_fLNS_15FloatRoundStyleE2EEES1K_S1Q_JEEENS4_5SM1004TMEM4LOAD26SM100_TMEM_LOAD_32dp32b16xENS4_13SM90_TMA_LOADENS13_INS14_ILi1ELi4ELi3EEES17_NSU_INS5_IJS18_S1M_EEENS5_IJS1M_SD_EEEEEEENS4_39AutoVectorizingCopyWithAssumedAlignmentILi128EEENS4_14SM90_TMA_STOREES26_S28_S28_EEEvvEEEEvNT_6ParamsE:
        .type           _ZN7cutlass13device_kernelINS_4gemm6kernel13GemmUniversalIN4cute5tupleIJiiiiEEENS1_10collective13CollectiveMmaINS1_35MainloopSm100TmaUmmaWarpSpecializedILi35ELi2ELi4ENS5_IJNS4_1CILi4EEENSA_ILi2EEENSA_ILi1EEEEEEEENS5_IJNSA_ILi128EEENSA_ILi64EEENSA_ILi32EEEEEENS_10bfloat16_tENS5_IJlSD_lEEESK_SL_NS4_8TiledMMAINS4_8MMA_AtomIJNS4_26SM100_MMA_F16BF16_2x1SM_SSISK_SK_fLi128ELi64ELNS4_4UMMA5MajorE0ELSQ_0ELNSP_7ScaleInE0ELSR_0EEEEEENS4_6LayoutINS5_IJSD_SD_SD_EEENS5_IJNSA_ILi0EEESW_SW_EEEEENS5_IJNS4_10UnderscoreESZ_SZ_EEEEENS4_28SM100_TMA_2SM_LOAD_MULTICASTENS4_14ComposedLayoutINS4_7SwizzleILi2ELi4ELi3EEENS4_18smem_ptr_flag_bitsILi16EEENSU_INS5_IJNSA_ILi8EEESI_EEENS5_IJSI_SD_EEEEEEEvNS4_8identityES12_S1C_vS1D_EENS_8epilogue10collective18CollectiveEpilogueINS1F_23Sm100TmaWarpSpecializedILi3ELi2ELi16ELb1ELb0EEEJNS5_IJSH_SH_SI_EEENS5_IJNSU_ISH_SD_EENSU_INS5_IJNSA_ILi16EEESC_EEENS5_IJSD_SI_EEEEEEEESK_SL_SK_SL_NS1F_6fusion15FusionCallbacksIS1J_NS1R_17LinearCombinationISK_fSK_fLNS_15FloatRoundStyleE2EEES1K_S1Q_JEEENS4_5SM1004TMEM4LOAD26SM100_TMEM_LOAD_32dp32b16xENS4_13SM90_TMA_LOADENS13_INS14_ILi1ELi4ELi3EEES17_NSU_INS5_IJS18_S1M_EEENS5_IJS1M_SD_EEEEEEENS4_39AutoVectorizingCopyWithAssumedAlignmentILi128EEENS4_14SM90_TMA_STOREES26_S28_S28_EEEvvEEEEvNT_6ParamsE,@function
        .size           _ZN7cutlass13device_kernelINS_4gemm6kernel13GemmUniversalIN4cute5tupleIJiiiiEEENS1_10collective13CollectiveMmaINS1_35MainloopSm100TmaUmmaWarpSpecializedILi35ELi2ELi4ENS5_IJNS4_1CILi4EEENSA_ILi2EEENSA_ILi1EEEEEEEENS5_IJNSA_ILi128EEENSA_ILi64EEENSA_ILi32EEEEEENS_10bfloat16_tENS5_IJlSD_lEEESK_SL_NS4_8TiledMMAINS4_8MMA_AtomIJNS4_26SM100_MMA_F16BF16_2x1SM_SSISK_SK_fLi128ELi64ELNS4_4UMMA5MajorE0ELSQ_0ELNSP_7ScaleInE0ELSR_0EEEEEENS4_6LayoutINS5_IJSD_SD_SD_EEENS5_IJNSA_ILi0EEESW_SW_EEEEENS5_IJNS4_10UnderscoreESZ_SZ_EEEEENS4_28SM100_TMA_2SM_LOAD_MULTICASTENS4_14ComposedLayoutINS4_7SwizzleILi2ELi4ELi3EEENS4_18smem_ptr_flag_bitsILi16EEENSU_INS5_IJNSA_ILi8EEESI_EEENS5_IJSI_SD_EEEEEEEvNS4_8identityES12_S1C_vS1D_EENS_8epilogue10collective18CollectiveEpilogueINS1F_23Sm100TmaWarpSpecializedILi3ELi2ELi16ELb1ELb0EEEJNS5_IJSH_SH_SI_EEENS5_IJNSU_ISH_SD_EENSU_INS5_IJNSA_ILi16EEESC_EEENS5_IJSD_SI_EEEEEEEESK_SL_SK_SL_NS1F_6fusion15FusionCallbacksIS1J_NS1R_17LinearCombinationISK_fSK_fLNS_15FloatRoundStyleE2EEES1K_S1Q_JEEENS4_5SM1004TMEM4LOAD26SM100_TMEM_LOAD_32dp32b16xENS4_13SM90_TMA_LOADENS13_INS14_ILi1ELi4ELi3EEES17_NSU_INS5_IJS18_S1M_EEENS5_IJS1M_SD_EEEEEEENS4_39AutoVectorizingCopyWithAssumedAlignmentILi128EEENS4_14SM90_TMA_STOREES26_S28_S28_EEEvvEEEEvNT_6ParamsE,(.L_x_269 - _ZN7cutlass13device_kernelINS_4gemm6kernel13GemmUniversalIN4cute5tupleIJiiiiEEENS1_10collective13CollectiveMmaINS1_35MainloopSm100TmaUmmaWarpSpecializedILi35ELi2ELi4ENS5_IJNS4_1CILi4EEENSA_ILi2EEENSA_ILi1EEEEEEEENS5_IJNSA_ILi128EEENSA_ILi64EEENSA_ILi32EEEEEENS_10bfloat16_tENS5_IJlSD_lEEESK_SL_NS4_8TiledMMAINS4_8MMA_AtomIJNS4_26SM100_MMA_F16BF16_2x1SM_SSISK_SK_fLi128ELi64ELNS4_4UMMA5MajorE0ELSQ_0ELNSP_7ScaleInE0ELSR_0EEEEEENS4_6LayoutINS5_IJSD_SD_SD_EEENS5_IJNSA_ILi0EEESW_SW_EEEEENS5_IJNS4_10UnderscoreESZ_SZ_EEEEENS4_28SM100_TMA_2SM_LOAD_MULTICASTENS4_14ComposedLayoutINS4_7SwizzleILi2ELi4ELi3EEENS4_18smem_ptr_flag_bitsILi16EEENSU_INS5_IJNSA_ILi8EEESI_EEENS5_IJSI_SD_EEEEEEEvNS4_8identityES12_S1C_vS1D_EENS_8epilogue10collective18CollectiveEpilogueINS1F_23Sm100TmaWarpSpecializedILi3ELi2ELi16ELb1ELb0EEEJNS5_IJSH_SH_SI_EEENS5_IJNSU_ISH_SD_EENSU_INS5_IJNSA_ILi16EEESC_EEENS5_IJSD_SI_EEEEEEEESK_SL_SK_SL_NS1F_6fusion15FusionCallbacksIS1J_NS1R_17LinearCombinationISK_fSK_fLNS_15FloatRoundStyleE2EEES1K_S1Q_JEEENS4_5SM1004TMEM4LOAD26SM100_TMEM_LOAD_32dp32b16xENS4_13SM90_TMA_LOADENS13_INS14_ILi1ELi4ELi3EEES17_NSU_INS5_IJS18_S1M_EEENS5_IJS1M_SD_EEEEEEENS4_39AutoVectorizingCopyWithAssumedAlignmentILi128EEENS4_14SM90_TMA_STOREES26_S28_S28_EEEvvEEEEvNT_6ParamsE)
        .other          _ZN7cutlass13device_kernelINS_4gemm6kernel13GemmUniversalIN4cute5tupleIJiiiiEEENS1_10collective13CollectiveMmaINS1_35MainloopSm100TmaUmmaWarpSpecializedILi35ELi2ELi4ENS5_IJNS4_1CILi4EEENSA_ILi2EEENSA_ILi1EEEEEEEENS5_IJNSA_ILi128EEENSA_ILi64EEENSA_ILi32EEEEEENS_10bfloat16_tENS5_IJlSD_lEEESK_SL_NS4_8TiledMMAINS4_8MMA_AtomIJNS4_26SM100_MMA_F16BF16_2x1SM_SSISK_SK_fLi128ELi64ELNS4_4UMMA5MajorE0ELSQ_0ELNSP_7ScaleInE0ELSR_0EEEEEENS4_6LayoutINS5_IJSD_SD_SD_EEENS5_IJNSA_ILi0EEESW_SW_EEEEENS5_IJNS4_10UnderscoreESZ_SZ_EEEEENS4_28SM100_TMA_2SM_LOAD_MULTICASTENS4_14ComposedLayoutINS4_7SwizzleILi2ELi4ELi3EEENS4_18smem_ptr_flag_bitsILi16EEENSU_INS5_IJNSA_ILi8EEESI_EEENS5_IJSI_SD_EEEEEEEvNS4_8identityES12_S1C_vS1D_EENS_8epilogue10collective18CollectiveEpilogueINS1F_23Sm100TmaWarpSpecializedILi3ELi2ELi16ELb1ELb0EEEJNS5_IJSH_SH_SI_EEENS5_IJNSU_ISH_SD_EENSU_INS5_IJNSA_ILi16EEESC_EEENS5_IJSD_SI_EEEEEEEESK_SL_SK_SL_NS1F_6fusion15FusionCallbacksIS1J_NS1R_17LinearCombinationISK_fSK_fLNS_15FloatRoundStyleE2EEES1K_S1Q_JEEENS4_5SM1004TMEM4LOAD26SM100_TMEM_LOAD_32dp32b16xENS4_13SM90_TMA_LOADENS13_INS14_ILi1ELi4ELi3EEES17_NSU_INS5_IJS18_S1M_EEENS5_IJS1M_SD_EEEEEEENS4_39AutoVectorizingCopyWithAssumedAlignmentILi128EEENS4_14SM90_TMA_STOREES26_S28_S28_EEEvvEEEEvNT_6ParamsE,@"STO_CUDA_ENTRY STV_DEFAULT"
_ZN7cutlass13device_kernelINS_4gemm6kernel13GemmUniversalIN4cute5tupleIJiiiiEEENS1_10collective13CollectiveMmaINS1_35MainloopSm100TmaUmmaWarpSpecializedILi35ELi2ELi4ENS5_IJNS4_1CILi4EEENSA_ILi2EEENSA_ILi1EEEEEEEENS5_IJNSA_ILi128EEENSA_ILi64EEENSA_ILi32EEEEEENS_10bfloat16_tENS5_IJlSD_lEEESK_SL_NS4_8TiledMMAINS4_8MMA_AtomIJNS4_26SM100_MMA_F16BF16_2x1SM_SSISK_SK_fLi128ELi64ELNS4_4UMMA5MajorE0ELSQ_0ELNSP_7ScaleInE0ELSR_0EEEEEENS4_6LayoutINS5_IJSD_SD_SD_EEENS5_IJNSA_ILi0EEESW_SW_EEEEENS5_IJNS4_10UnderscoreESZ_SZ_EEEEENS4_28SM100_TMA_2SM_LOAD_MULTICASTENS4_14ComposedLayoutINS4_7SwizzleILi2ELi4ELi3EEENS4_18smem_ptr_flag_bitsILi16EEENSU_INS5_IJNSA_ILi8EEESI_EEENS5_IJSI_SD_EEEEEEEvNS4_8identityES12_S1C_vS1D_EENS_8epilogue10collective18CollectiveEpilogueINS1F_23Sm100TmaWarpSpecializedILi3ELi2ELi16ELb1ELb0EEEJNS5_IJSH_SH_SI_EEENS5_IJNSU_ISH_SD_EENSU_INS5_IJNSA_ILi16EEESC_EEENS5_IJSD_SI_EEEEEEEESK_SL_SK_SL_NS1F_6fusion15FusionCallbacksIS1J_NS1R_17LinearCombinationISK_fSK_fLNS_15FloatRoundStyleE2EEES1K_S1Q_JEEENS4_5SM1004TMEM4LOAD26SM100_TMEM_LOAD_32dp32b16xENS4_13SM90_TMA_LOADENS13_INS14_ILi1ELi4ELi3EEES17_NSU_INS5_IJS18_S1M_EEENS5_IJS1M_SD_EEEEEEENS4_39AutoVectorizingCopyWithAssumedAlignmentILi128EEENS4_14SM90_TMA_STOREES26_S28_S28_EEEvvEEEEvNT_6ParamsE:
[----:B------:R-:W1:Y:S01]  /*0000*/  LDC R1, c[0x0][0x37c] ;  /* 0x0000df00ff017b82 */ /* 0x000e620000000800 */
[----:B------:R-:W2:Y:S01]  /*0010*/  S2R R59, SR_TID.X ;  /* 0x00000000003b7919 */ /* 0x000ea20000002100 */
[----:B------:R-:W3:Y:S06]  /*0020*/  LDCU.64 UR8, c[0x0][0x890] ;  /* 0x00011200ff0877ac */ /* 0x000eec0008000a00 */
[----:B------:R-:W4:Y:S01]  /*0030*/  S2UR UR55, SR_CgaCtaId ;  /* 0x00000000003779c3 */ /* 0x000f220000008800 */
[----:B------:R-:W-:Y:S02]  /*0040*/  PRMT R50, RZ, 0x7610, R50 ;  /* 0x00007610ff327816 */ /* 0x000fe40000000032 */
[----:B------:R-:W-:-:S02]  /*0050*/  ELECT P0, URZ, PT ;  /* 0x0000000000ff782f */ /* 0x000fc40003800000 */
[----:B---3--:R-:W-:-:S04]  /*0060*/  ISETP.NE.U32.AND P1, PT, RZ, UR8, PT ;  /* 0x00000008ff007c0c */ /* 0x008fc8000bf25070 */
[----:B------:R-:W-:Y:S01]  /*0070*/  ISETP.NE.AND.EX P2, PT, RZ, UR9, PT, P1 ;  /* 0x00000009ff007c0c */ /* 0x000fe2000bf45310 */
[----:B----4-:R-:W-:Y:S02]  /*0080*/  ULOP3.LUT UR34, UR55, 0x1, URZ, 0xc0, !UPT ;  /* 0x0000000137227892 */ /* 0x010fe4000f8ec0ff */
[----:B------:R-:W-:Y:S01]  /*0090*/  ULOP3.LUT UR33, UR55, 0x1, URZ, 0x3c, !UPT ;  /* 0x0000000137217892 */ /* 0x000fe2000f8e3cff */
[----:B--2---:R-:W-:-:S05]  /*00a0*/  SHF.R.U32.HI R51, RZ, 0x5, R59 ;  /* 0x00000005ff337819 */ /* 0x004fca000001163b */
[----:B------:R-:W2:Y:S02]  /*00b0*/  SHFL.IDX PT, R0, R51, RZ, 0x1f ;  /* 0x00001fff33007589 */ /* 0x000ea400000e0000 */
[----:B--2---:R-:W-:Y:S02]  /*00c0*/  R2UR UR22, R0 ;  /* 0x00000000001672ca */ /* 0x004fe400000e0000 */
[----:B-1----:R-:W-:Y:S05]  /*00d0*/  @P2 BRA `(.L_x_0) ;  /* 0x0000000000302947 */ /* 0x002fea0003800000 */
[----:B------:R-:W1:Y:S02]  /*00e0*/  LDCU.64 UR4, c[0x0][0x888] ;  /* 0x00011100ff0477ac */ /* 0x000e640008000a00 */
[----:B-1----:R-:W-:-:S04]  /*00f0*/  UISETP.NE.U32.AND UP0, UPT, UR4, URZ, UPT ;  /* 0x000000ff0400728c */ /* 0x002fc8000bf05070 */
[----:B------:R-:W-:-:S09]  /*0100*/  UISETP.NE.AND.EX UP0, UPT, UR5, URZ, UPT, UP0 ;  /* 0x000000ff0500728c */ /* 0x000fd2000bf05300 */
[----:B------:R-:W-:Y:S05]  /*0110*/  BRA.U !UP0, `(.L_x_1) ;  /* 0x0000000108147547 */ /* 0x000fea000b800000 */
[----:B------:R-:W1:Y:S01]  /*0120*/  LDC.64 R26, c[0x0][0x888] ;  /* 0x00022200ff1a7b82 */ /* 0x000e620000000a00 */
[----:B------:R-:W1:Y:S02]  /*0130*/  LDCU.64 UR4, c[0x0][0x358] ;  /* 0x00006b00ff0477ac */ /* 0x000e640008000a00 */
[----:B-1----:R1:W5:Y:S01]  /*0140*/  LDG.E R26, desc[UR4][R26.64] ;  /* 0x000000041a1a7981 */ /* 0x002362000c1e1900 */
[----:B------:R-:W-:Y:S01]  /*0150*/  HFMA2 R50, -RZ, RZ, 0, 5.9604644775390625e-08 ;  /* 0x00000001ff327431 */ /* 0x000fe200000001ff */
[----:B------:R-:W-:Y:S05]  /*0160*/  BRA `(.L_x_0) ;  /* 0x00000000000c7947 */ /* 0x000fea0003800000 */
.L_x_1:
[----:B------:R-:W1:Y:S01]  /*0170*/  LDCU UR4, c[0x0][0x880] ;  /* 0x00011000ff0477ac */ /* 0x000e620008000800 */
[----:B------:R-:W-:Y:S01]  /*0180*/  HFMA2 R50, -RZ, RZ, 0, 5.9604644775390625e-08 ;  /* 0x00000001ff327431 */ /* 0x000fe200000001ff */
[----:B-1----:R-:W-:-:S07]  /*0190*/  MOV R26, UR4 ;  /* 0x00000004001a7c02 */ /* 0x002fce0008000f00 */
.L_x_0:
[----:B------:R-:W2:Y:S02]  /*01a0*/  LDCU.64 UR4, c[0x0][0x8b0] ;  /* 0x00011600ff0477ac */ /* 0x000ea40008000a00 */
[----:B--2---:R-:W-:-:S04]  /*01b0*/  UISETP.NE.U32.AND UP0, UPT, UR4, URZ, UPT ;  /* 0x000000ff0400728c */ /* 0x004fc8000bf05070 */
[----:B------:R-:W-:-:S09]  /*01c0*/  UISETP.NE.AND.EX UP0, UPT, UR5, URZ, UPT, UP0 ;  /* 0x000000ff0500728c */ /* 0x000fd2000bf05300 */
[----:B------:R-:W-:Y:S05]  /*01d0*/  BRA.U UP0, `(.L_x_2) ;  /* 0x0000000100287547 */ /* 0x000fea000b800000 */
[----:B------:R-:W2:Y:S02]  /*01e0*/  LDCU.64 UR4, c[0x0][0x8a8] ;  /* 0x00011500ff0477ac */ /* 0x000ea40008000a00 */
[----:B--2---:R-:W-:-:S04]  /*01f0*/  UISETP.NE.U32.AND UP0, UPT, UR4, URZ, UPT ;  /* 0x000000ff0400728c */ /* 0x004fc8000bf05070 */
[----:B------:R-:W-:-:S09]  /*0200*/  UISETP.NE.AND.EX UP0, UPT, UR5, URZ, UPT, UP0 ;  /* 0x000000ff0500728c */ /* 0x000fd2000bf05300 */
[----:B------:R-:W-:Y:S05]  /*0210*/  BRA.U !UP0, `(.L_x_3) ;  /* 0x0000000108107547 */ /* 0x000fea000b800000 */
[----:B------:R-:W2:Y:S01]  /*0220*/  LDC.64 R24, c[0x0][0x8a8] ;  /* 0x00022a00ff187b82 */ /* 0x000ea20000000a00 */
[----:B------:R-:W2:Y:S02]  /*0230*/  LDCU.64 UR4, c[0x0][0x358] ;  /* 0x00006b00ff0477ac */ /* 0x000ea40008000a00 */
[----:B--2---:R2:W5:Y:S01]  /*0240*/  LDG.E R24, desc[UR4][R24.64] ;  /* 0x0000000418187981 */ /* 0x004562000c1e1900 */
[----:B------:R-:W-:Y:S05]  /*0250*/  BRA `(.L_x_2) ;  /* 0x0000000000087947 */ /* 0x000fea0003800000 */
.L_x_3:
[----:B------:R-:W2:Y:S02]  /*0260*/  LDCU UR4, c[0x0][0x8a0] ;  /* 0x00011400ff0477ac */ /* 0x000ea40008000800 */
[----:B--2---:R-:W-:Y:S02]  /*0270*/  MOV R24, UR4 ;  /* 0x0000000400187c02 */ /* 0x004fe40008000f00 */
.L_x_2:
[----:B------:R-:W-:Y:S01]  /*0280*/  IMAD.U32 R0, RZ, RZ, UR22 ;  /* 0x00000016ff007e24 */ /* 0x000fe2000f8e00ff */
[----:B------:R-:W-:Y:S04]  /*0290*/  BSSY.RECONVERGENT B0, `(.L_x_4) ;  /* 0x000000c000007945 */ /* 0x000fe80003800200 */
[C---:B------:R-:W-:Y:S02]  /*02a0*/  ISETP.NE.OR P3, PT, R0.reuse, 0x1, !P0 ;  /* 0x000000010000780c */ /* 0x040fe40004765670 */
[----:B------:R-:W-:-:S11]  /*02b0*/  ISETP.NE.OR P2, PT, R0, 0x3, !P0 ;  /* 0x000000030000780c */ /* 0x000fd60004745670 */
[----:B------:R-:W-:Y:S05]  /*02c0*/  @P3 BRA `(.L_x_5) ;  /* 0x0000000000203947 */ /* 0x000fea0003800000 */
[----:B------:R-:W3:Y:S02]  /*02d0*/  LDCU.64 UR4, c[0x0][0x348] ;  /* 0x00006900ff0477ac */ /* 0x000ee40008000a00 */
[----:B---3--:R-:W-:Y:S02]  /*02e0*/  UIADD3 UR6, UP1, UPT, UR4, 0x80, URZ ;  /* 0x0000008004067890 */ /* 0x008fe4000ff3e0ff */
[----:B------:R-:W-:Y:S02]  /*02f0*/  UIADD3 UR4, UP0, UPT, UR4, 0x180, URZ ;  /* 0x0000018004047890 */ /* 0x000fe4000ff1e0ff */
[----:B------:R-:W-:Y:S02]  /*0300*/  UIADD3.X UR7, UPT, UPT, URZ, UR5, URZ, UP1, !UPT ;  /* 0x00000005ff077290 */ /* 0x000fe40008ffe4ff */
[----:B------:R-:W-:-:S07]  /*0310*/  UIADD3.X UR5, UPT, UPT, URZ, UR5, URZ, UP0, !UPT ;  /* 0x00000005ff057290 */ /* 0x000fce00087fe4ff */
[----:B------:R3:W-:Y:S02]  /*0320*/  UTMACCTL.PF [UR6] ;  /* 0x00000000060079b9 */ /* 0x0007e40008040000 */
[----:B------:R3:W-:Y:S02]  /*0330*/  UTMACCTL.PF [UR4] ;  /* 0x00000000040079b9 */ /* 0x0007e40008040000 */
[----:B---3--:R-:W-:Y:S01]  /*0340*/  NOP ;  /* 0x0000000000007918 */ /* 0x008fe20000000000 */
.L_x_5:
[----:B------:R-:W-:Y:S05]  /*0350*/  BSYNC.RECONVERGENT B0 ;  /* 0x0000000000007941 */ /* 0x000fea0003800200 */
.L_x_4:
[----:B------:R-:W-:Y:S04]  /*0360*/  BSSY.RECONVERGENT B0, `(.L_x_6) ;  /* 0x000000a000007945 */ /* 0x000fe80003800200 */
        /* <DEDUP_REMOVED lines=9> */
.L_x_7:
[----:B------:R-:W-:Y:S05]  /*0400*/  BSYNC.RECONVERGENT B0 ;  /* 0x0000000000007941 */ /* 0x000fea0003800200 */
.L_x_6:
[----:B------:R-:W3:Y:S01]  /*0410*/  LDCU.64 UR4, c[0x0][0x888] ;  /* 0x00011100ff0477ac */ /* 0x000ee20008000a00 */
[----:B------:R-:W-:Y:S01]  /*0420*/  ISETP.NE.AND.EX P1, PT, RZ, UR9, PT, P1 ;  /* 0x00000009ff007c0c */ /* 0x000fe2000bf25310 */
[----:B------:R-:W-:Y:S01]  /*0430*/  UPLOP3.LUT UP5, UPT, UPT, UPT, UPT, 0x80, 0x8 ;  /* 0x000000000008789c */ /* 0x000fe20003faf070 */
[----:B---3--:R-:W-:-:S04]  /*0440*/  ISETP.NE.U32.AND P2, PT, RZ, UR4, PT ;  /* 0x00000004ff007c0c */ /* 0x008fc8000bf45070 */
[----:B------:R-:W-:-:S13]  /*0450*/  ISETP.NE.AND.EX P2, PT, RZ, UR5, PT, P2 ;  /* 0x00000005ff007c0c */ /* 0x000fda000bf45320 */
[----:B------:R-:W-:Y:S05]  /*0460*/  @P2 BRA P1, `(.L_x_8) ;  /* 0x0000000000282947 */ /* 0x000fea0000800000 */
[----:B------:R-:W-:Y:S01]  /*0470*/  UISETP.NE.U32.AND UP0, UPT, UR8, URZ, UPT ;  /* 0x000000ff0800728c */ /* 0x000fe2000bf05070 */
[----:B-----5:R-:W-:Y:S01]  /*0480*/  FSETP.NEU.AND P1, PT, R26, RZ, PT ;  /* 0x000000ff1a00720b */ /* 0x020fe20003f2d000 */
[----:B------:R-:W-:Y:S02]  /*0490*/  UISETP.NE.U32.AND UP2, UPT, UR4, URZ, UPT ;  /* 0x000000ff0400728c */ /* 0x000fe4000bf45070 */
[----:B------:R-:W-:Y:S02]  /*04a0*/  UISETP.NE.AND.EX UP1, UPT, UR9, URZ, UPT, UP0 ;  /* 0x000000ff0900728c */ /* 0x000fe4000bf25300 */
[----:B------:R-:W-:-:S04]  /*04b0*/  UISETP.NE.AND.EX UP0, UPT, UR5, URZ, UPT, UP2 ;  /* 0x000000ff0500728c */ /* 0x000fc8000bf05320 */
[----:B------:R-:W-:-:S04]  /*04c0*/  USEL UR4, URZ, 0xffffffff, UP0 ;  /* 0xffffffffff047887 */ /* 0x000fc80008000000 */
[----:B------:R-:W-:Y:S01]  /*04d0*/  VOTEU.ANY UP0, P1 ;  /* 0x0000000000ff7886 */ /* 0x000fe20000800100 */
[----:B------:R-:W-:-:S04]  /*04e0*/  @!UP1 USEL UR4, URZ, 0xffffffff, UP0 ;  /* 0xffffffffff049887 */ /* 0x000fc80008000000 */
[----:B------:R-:W-:-:S04]  /*04f0*/  ULOP3.LUT UR4, UR4, 0x1, URZ, 0xc0, !UPT ;  /* 0x0000000104047892 */ /* 0x000fc8000f8ec0ff */
[----:B------:R-:W-:-:S11]  /*0500*/  UISETP.NE.U32.AND UP5, UPT, UR4, 0x1, UPT ;  /* 0x000000010400788c */ /* 0x000fd6000bfa5070 */
.L_x_8:
[----:B------:R-:W3:Y:S01]  /*0510*/  SHFL.IDX PT, R0, R51, RZ, 0x1f ;  /* 0x00001fff33007589 */ /* 0x000ee200000e0000 */
[----:B------:R-:W-:-:S04]  /*0520*/  UISETP.NE.AND UP0, UPT, UR22, 0x2, UPT ;  /* 0x000000021600788c */ /* 0x000fc8000bf05270 */
[----:B------:R-:W-:Y:S02]  /*0530*/  UISETP.EQ.AND UP1, UPT, UR34, URZ, !UP0 ;  /* 0x000000ff2200728c */ /* 0x000fe4000c722270 */
[----:B------:R-:W-:-:S04]  /*0540*/  USEL UR40, URZ, 0x1, UP0 ;  /* 0x00000001ff287887 */ /* 0x000fc80008000000 */
[----:B------:R-:W-:Y:S02]  /*0550*/  PLOP3.LUT P3, PT, P0, PT, UP1, 0x80, 0x8 ;  /* 0x000000000008781c */ /* 0x000fe4000076f018 */
[----:B---3--:R-:W-:-:S13]  /*0560*/  ISETP.NE.AND P1, PT, R0, RZ, PT ;  /* 0x000000ff0000720c */ /* 0x008fda0003f25270 */
[----:B------:R-:W-:Y:S05]  /*0570*/  @P1 BRA `(.L_x_9) ;  /* 0x0000000400581947 */ /* 0x000fea0003800000 */
[----:B------:R-:W-:Y:S01]  /*0580*/  ELECT P1, URZ, PT ;  /* 0x0000000000ff782f */ /* 0x000fe20003820000 */
[----:B------:R-:W-:-:S12]  /*0590*/  BSSY.RECONVERGENT B0, `(.L_x_9) ;  /* 0x0000054000007945 */ /* 0x000fd80003800200 */
[----:B------:R-:W-:Y:S05]  /*05a0*/  @!P1 BRA `(.L_x_10) ;  /* 0x0000000400489947 */ /* 0x000fea0003800000 */
[----:B------:R-:W-:Y:S01]  /*05b0*/  UMOV UR4, 0x400 ;  /* 0x0000040000047882 */ /* 0x000fe20000000000 */
[----:B------:R-:W-:Y:S01]  /*05c0*/  UMOV UR8, 0x1 ;  /* 0x0000000100087882 */ /* 0x000fe20000000000 */
[----:B------:R-:W-:Y:S01]  /*05d0*/  UMOV UR6, 0x3 ;  /* 0x0000000300067882 */ /* 0x000fe20000000000 */
[----:B------:R-:W-:Y:S02]  /*05e0*/  ULEA UR4, UR55, UR4, 0x18 ;  /* 0x0000000437047291 */ /* 0x000fe4000f8ec0ff */
[----:B------:R-:W-:-:S04]  /*05f0*/  UIADD3 UR8, UPT, UPT, -UR8, 0x100000, URZ ;  /* 0x0010000008087890 */ /* 0x000fc8000fffe1ff */
[----:B------:R-:W-:Y:S02]  /*0600*/  USHF.L.U32 UR9, UR8, 0xb, URZ ;  /* 0x0000000b08097899 */ /* 0x000fe400080006ff */
[----:B------:R-:W-:Y:S02]  /*0610*/  USHF.L.U32 UR8, UR8, 0x1, URZ ;  /* 0x0000000108087899 */ /* 0x000fe400080006ff */
[----:B------:R-:W-:-:S04]  /*0620*/  UIADD3 UR6, UPT, UPT, -UR6, 0x100000, URZ ;  /* 0x0010000006067890 */ /* 0x000fc8000fffe1ff */
[----:B------:R-:W-:Y:S02]  /*0630*/  USHF.L.U32 UR7, UR6, 0xb, URZ ;  /* 0x0000000b06077899 */ /* 0x000fe400080006ff */
[----:B------:R-:W-:Y:S01]  /*0640*/  USHF.L.U32 UR6, UR6, 0x1, URZ ;  /* 0x0000000106067899 */ /* 0x000fe200080006ff */
[----:B------:R-:W3:Y:S03]  /*0650*/  FENCE.VIEW.ASYNC.S ;  /* 0x00000000000073c6 */ /* 0x000ee60000000000 */
[----:B---3--:R3:W4:Y:S08]  /*0660*/  SYNCS.EXCH.64 URZ, [UR4], UR8 ;  /* 0x0000000804ff75b2 */ /* 0x0087300008000100 */
[----:B------:R3:W1:Y:S01]  /*0670*/  SYNCS.EXCH.64 URZ, [UR4+0x118], UR6 ;  /* 0x0001180604ff75b2 */ /* 0x0006620008000100 */
        /* <DEDUP_REMOVED lines=67> */
[----:B------:R3:W1:Y:S02]  /*0ab0*/  SYNCS.EXCH.64 URZ, [UR4+0x228], UR6 ;  /* 0x0002280604ff75b2 */ /* 0x0006640008000100 */
[----:B---34-:R-:W-:Y:S01]  /*0ac0*/  NOP ;  /* 0x0000000000007918 */ /* 0x018fe20000000000 */
.L_x_10:
[----:B------:R-:W-:Y:S05]  /*0ad0*/  BSYNC.RECONVERGENT B0 ;  /* 0x0000000000007941 */ /* 0x000fea0003800200 */
.L_x_9:
[----:B------:R-:W3:Y:S01]  /*0ae0*/  SHFL.IDX PT, R0, R51, RZ, 0x1f ;  /* 0x00001fff33007589 */ /* 0x000ee200000e0000 */
[----:B------:R-:W-:Y:S01]  /*0af0*/  NOP ;  /* 0x0000000000007918 */ /* 0x000fe20000000000 */
[----:B---3--:R-:W-:-:S13]  /*0b00*/  ISETP.NE.AND P1, PT, R0, 0x1, PT ;  /* 0x000000010000780c */ /* 0x008fda0003f25270 */
[----:B------:R-:W-:Y:S05]  /*0b10*/  @P1 BRA `(.L_x_11) ;  /* 0x00000000004c1947 */ /* 0x000fea0003800000 */
        /* <DEDUP_REMOVED lines=10> */
[----:B------:R-:W-:Y:S01]  /*0bc0*/  ELECT P1, URZ, PT ;  /* 0x0000000000ff782f */ /* 0x000fe20003820000 */
[----:B------:R-:W3:Y:S02]  /*0bd0*/  FENCE.VIEW.ASYNC.S ;  /* 0x00000000000073c6 */ /* 0x000ee40000000000 */
[----:B---3--:R3:W4:Y:S08]  /*0be0*/  SYNCS.EXCH.64 URZ, [UR4+0x230], UR8 ;  /* 0x0002300804ff75b2 */ /* 0x0087300008000100 */
[----:B------:R3:W1:Y:S01]  /*0bf0*/  SYNCS.EXCH.64 URZ, [UR4+0x248], UR6 ;  /* 0x0002480604ff75b2 */ /* 0x0006620008000100 */
[----:B------:R3:W1:Y:S01]  /*0c00*/  SYNCS.EXCH.64 URZ, [UR4+0x238], UR8 ;  /* 0x0002380804ff75b2 */ /* 0x0006620008000100 */
[----:B------:R3:W1:Y:S01]  /*0c10*/  SYNCS.EXCH.64 URZ, [UR4+0x250], UR6 ;  /* 0x0002500604ff75b2 */ /* 0x0006620008000100 */
[----:B------:R3:W1:Y:S01]  /*0c20*/  SYNCS.EXCH.64 URZ, [UR4+0x240], UR8 ;  /* 0x0002400804ff75b2 */ /* 0x0006620008000100 */
[----:B------:R3:W1:Y:S01]  /*0c30*/  SYNCS.EXCH.64 URZ, [UR4+0x258], UR6 ;  /* 0x0002580604ff75b2 */ /* 0x0006620008000100 */
[----:B------:R-:W-:Y:S01]  /*0c40*/  NOP ;  /* 0x0000000000007918 */ /* 0x000fe20000000000 */
.L_x_11:
[----:B------:R-:W2:Y:S01]  /*0c50*/  SHFL.IDX PT, R0, R51, RZ, 0x1f ;  /* 0x00001fff33007589 */ /* 0x000ea200000e0000 */
[----:B------:R-:W-:Y:S01]  /*0c60*/  NOP ;  /* 0x0000000000007918 */ /* 0x000fe20000000000 */
[----:B--2---:R-:W-:-:S13]  /*0c70*/  ISETP.NE.AND P1, PT, R0, 0x3, PT ;  /* 0x000000030000780c */ /* 0x004fda0003f25270 */
[----:B------:R-:W-:Y:S05]  /*0c80*/  @P1 BRA `(.L_x_12) ;  /* 0x00000000002c1947 */ /* 0x000fea0003800000 */
[----:B---3--:R-:W-:Y:S01]  /*0c90*/  UMOV UR6, 0x400 ;  /* 0x0000040000067882 */ /* 0x008fe20000000000 */
[----:B------:R-:W-:Y:S01]  /*0ca0*/  UMOV UR4, 0x20 ;  /* 0x0000002000047882 */ /* 0x000fe20000000000 */
[----:B------:R-:W-:Y:S02]  /*0cb0*/  ULEA UR6, UR55, UR6, 0x18 ;  /* 0x0000000637067291 */ /* 0x000fe4000f8ec0ff */
[----:B------:R-:W-:-:S04]  /*0cc0*/  UIADD3 UR4, UPT, UPT, -UR4, 0x100000, URZ ;  /* 0x0010000004047890 */ /* 0x000fc8000fffe1ff */
[----:B------:R-:W-:Y:S02]  /*0cd0*/  USHF.L.U32 UR5, UR4, 0xb, URZ ;  /* 0x0000000b04057899 */ /* 0x000fe400080006ff */
[----:B------:R-:W-:Y:S01]  /*0ce0*/  USHF.L.U32 UR4, UR4, 0x1, URZ ;  /* 0x0000000104047899 */ /* 0x000fe200080006ff */
[----:B------:R-:W-:Y:S01]  /*0cf0*/  ELECT P1, URZ, PT ;  /* 0x0000000000ff782f */ /* 0x000fe20003820000 */
[----:B------:R-:W2:Y:S10]  /*0d00*/  FENCE.VIEW.ASYNC.S ;  /* 0x00000000000073c6 */ /* 0x000eb40000000000 */
[----:B--2---:R2:W3:Y:S01]  /*0d10*/  SYNCS.EXCH.64 URZ, [UR6+0x260], UR4 ;  /* 0x0002600406ff75b2 */ /* 0x0044e20008000100 */
[----:B------:R2:W1:Y:S01]  /*0d20*/  SYNCS.EXCH.64 URZ, [UR6+0x268], UR4 ;  /* 0x0002680406ff75b2 */ /* 0x0004620008000100 */
[----:B------:R-:W-:Y:S01]  /*0d30*/  NOP ;  /* 0x0000000000007918 */ /* 0x000fe20000000000 */
.L_x_12:
[----:B------:R-:W4:Y:S01]  /*0d40*/  SHFL.IDX PT, R0, R51, RZ, 0x1f ;  /* 0x00001fff33007589 */ /* 0x000f2200000e0000 */
[----:B------:R-:W-:Y:S01]  /*0d50*/  NOP ;  /* 0x0000000000007918 */ /* 0x000fe20000000000 */
[----:B----4-:R-:W-:-:S13]  /*0d60*/  ISETP.NE.AND P1, PT, R0, 0x4, PT ;  /* 0x000000040000780c */ /* 0x010fda0003f25270 */
[----:B------:R-:W-:Y:S05]  /*0d70*/  @P1 BRA `(.L_x_13) ;  /* 0x0000000000481947 */ /* 0x000fea0003800000 */
[----:B--23--:R-:W-:Y:S01]  /*0d80*/  UMOV UR4, 0x720 ;  /* 0x0000072000047882 */ /* 0x00cfe20000000000 */
[----:B------:R-:W-:Y:S01]  /*0d90*/  UMOV UR6, 0x400 ;  /* 0x0000040000067882 */ /* 0x000fe20000000000 */
[----:B------:R-:W-:Y:S01]  /*0da0*/  USEL UR4, UR4, 0x620, UP5 ;  /* 0x0000062004047887 */ /* 0x000fe2000a800000 */
        /* <DEDUP_REMOVED lines=9> */
[----:B------:R-:W2:Y:S02]  /*0e40*/  FENCE.VIEW.ASYNC.S ;  /* 0x00000000000073c6 */ /* 0x000ea40000000000 */
[----:B--2---:R4:W2:Y:S08]  /*0e50*/  SYNCS.EXCH.64 URZ, [UR6+0x270], UR8 ;  /* 0x0002700806ff75b2 */ /* 0x0048b00008000100 */
[----:B------:R4:W3:Y:S01]  /*0e60*/  SYNCS.EXCH.64 URZ, [UR6+0x280], UR4 ;  /* 0x0002800406ff75b2 */ /* 0x0008e20008000100 */
[----:B------:R4:W1:Y:S01]  /*0e70*/  SYNCS.EXCH.64 URZ, [UR6+0x278], UR8 ;  /* 0x0002780806ff75b2 */ /* 0x0008620008000100 */
[----:B------:R4:W1:Y:S02]  /*0e80*/  SYNCS.EXCH.64 URZ, [UR6+0x288], UR4 ;  /* 0x0002880406ff75b2 */ /* 0x0008640008000100 */
[----:B----4-:R-:W-:Y:S01]  /*0e90*/  NOP ;  /* 0x0000000000007918 */ /* 0x010fe20000000000 */
.L_x_13:
[----:B------:R-:W4:Y:S01]  /*0ea0*/  SHFL.IDX PT, R0, R51, RZ, 0x1f ;  /* 0x00001fff33007589 */ /* 0x000f2200000e0000 */
[----:B------:R-:W-:Y:S01]  /*0eb0*/  NOP ;  /* 0x0000000000007918 */ /* 0x000fe20000000000 */
[----:B----4-:R-:W-:-:S13]  /*0ec0*/  ISETP.NE.AND P1, PT, R0, 0x5, PT ;  /* 0x000000050000780c */ /* 0x010fda0003f25270 */
[----:B------:R-:W-:Y:S05]  /*0ed0*/  @P1 BRA `(.L_x_14) ;  /* 0x0000000000541947 */ /* 0x000fea0003800000 */
[----:B--23--:R-:W-:Y:S01]  /*0ee0*/  UMOV UR4, 0x400 ;  /* 0x0000040000047882 */ /* 0x00cfe20000000000 */
        /* <DEDUP_REMOVED lines=14> */
[----:B------:R4:W1:Y:S01]  /*0fd0*/  SYNCS.EXCH.64 URZ, [UR4+0x2b8], UR8 ;  /* 0x0002b80804ff75b2 */ /* 0x0008620008000100 */
[----:B------:R4:W1:Y:S01]  /*0fe0*/  SYNCS.EXCH.64 URZ, [UR4+0x2a0], UR6 ;  /* 0x0002a00604ff75b2 */ /* 0x0008620008000100 */
[----:B------:R4:W1:Y:S01]  /*0ff0*/  SYNCS.EXCH.64 URZ, [UR4+0x2c0], UR8 ;  /* 0x0002c00804ff75b2 */ /* 0x0008620008000100 */
[----:B------:R4:W1:Y:S01]  /*1000*/  SYNCS.EXCH.64 URZ, [UR4+0x2a8], UR6 ;  /* 0x0002a80604ff75b2 */ /* 0x0008620008000100 */
[----:B------:R4:W1:Y:S02]  /*1010*/  SYNCS.EXCH.64 URZ, [UR4+0x2c8], UR8 ;  /* 0x0002c80804ff75b2 */ /* 0x0008640008000100 */
[----:B----4-:R-:W-:Y:S01]  /*1020*/  NOP ;  /* 0x0000000000007918 */ /* 0x010fe20000000000 */
.L_x_14:
[----:B------:R-:W4:Y:S01]  /*1030*/  SHFL.IDX PT, R0, R51, RZ, 0x1f ;  /* 0x00001fff33007589 */ /* 0x000f2200000e0000 */
[----:B------:R-:W-:Y:S01]  /*1040*/  ISETP.NE.OR P0, PT, RZ, UR22, !P0 ;  /* 0x00000016ff007c0c */ /* 0x000fe2000c705670 */
[----:B------:R-:W-:Y:S01]  /*1050*/  NOP ;  /* 0x0000000000007918 */ /* 0x000fe20000000000 */
[----:B----4-:R-:W-:-:S13]  /*1060*/  ISETP.NE.AND P1, PT, R0, 0x3, PT ;  /* 0x000000030000780c */ /* 0x010fda0003f25270 */
[----:B------:R-:W-:Y:S05]  /*1070*/  @P1 BRA `(.L_x_15) ;  /* 0x0000000000341947 */ /* 0x000fea0003800000 */
[----:B--23--:R-:W-:Y:S01]  /*1080*/  UMOV UR4, 0x400 ;  /* 0x0000040000047882 */ /* 0x00cfe20000000000 */
[----:B------:R-:W-:Y:S01]  /*1090*/  UMOV UR6, 0x20 ;  /* 0x0000002000067882 */ /* 0x000fe20000000000 */
[----:B------:R-:W-:Y:S02]  /*10a0*/  ULEA UR4, UR55, UR4, 0x18 ;  /* 0x0000000437047291 */ /* 0x000fe4000f8ec0ff */
[----:B------:R-:W-:-:S04]  /*10b0*/  UIADD3 UR6, UPT, UPT, -UR6, 0x100000, URZ ;  /* 0x0010000006067890 */ /* 0x000fc8000fffe1ff */
[----:B------:R-:W-:Y:S02]  /*10c0*/  USHF.L.U32 UR7, UR6, 0xb, URZ ;  /* 0x0000000b06077899 */ /* 0x000fe400080006ff */
[----:B------:R-:W-:Y:S01]  /*10d0*/  USHF.L.U32 UR6, UR6, 0x1, URZ ;  /* 0x0000000106067899 */ /* 0x000fe200080006ff */
[----:B------:R-:W-:Y:S01]  /*10e0*/  ELECT P1, URZ, PT ;  /* 0x0000000000ff782f */ /* 0x000fe20003820000 */
[----:B------:R-:W2:Y:S10]  /*10f0*/  FENCE.VIEW.ASYNC.S ;  /* 0x00000000000073c6 */ /* 0x000eb40000000000 */
[----:B--2---:R4:W2:Y:S01]  /*1100*/  SYNCS.EXCH.64 URZ, [UR4+0x2d0], UR6 ;  /* 0x0002d00604ff75b2 */ /* 0x0048a20008000100 */
[----:B------:R4:W3:Y:S01]  /*1110*/  SYNCS.EXCH.64 URZ, [UR4+0x2e0], UR6 ;  /* 0x0002e00604ff75b2 */ /* 0x0008e20008000100 */
[----:B------:R4:W1:Y:S01]  /*1120*/  SYNCS.EXCH.64 URZ, [UR4+0x2d8], UR6 ;  /* 0x0002d80604ff75b2 */ /* 0x0008620008000100 */
[----:B------:R4:W1:Y:S02]  /*1130*/  SYNCS.EXCH.64 URZ, [UR4+0x2e8], UR6 ;  /* 0x0002e80604ff75b2 */ /* 0x0008640008000100 */
[----:B----4-:R-:W-:Y:S01]  /*1140*/  NOP ;  /* 0x0000000000007918 */ /* 0x010fe20000000000 */
.L_x_15:
[----:B------:R-:W-:Y:S01]  /*1150*/  VOTEU.ALL UP0, P0 ;  /* 0x0000000000ff7886 */ /* 0x000fe20000000000 */
[----:B--23--:R-:W-:Y:S01]  /*1160*/  UMOV UR4, 0x20 ;  /* 0x0000002000047882 */ /* 0x00cfe20000000000 */
[----:B------:R-:W2:Y:S01]  /*1170*/  LDCU UR32, c[0x0][0x36c] ;  /* 0x00006d80ff2077ac */ /* 0x000ea20008000800 */
[----:B------:R-:W-:Y:S01]  /*1180*/  NOP ;  /* 0x0000000000007918 */ /* 0x000fe20000000000 */
[----:B------:R-:W-:Y:S01]  /*1190*/  LOP3.LUT R0, R59, 0x1f, RZ, 0xc0, !PT ;  /* 0x0000001f3b007812 */ /* 0x000fe200078ec0ff */
[----:B------:R-:W-:Y:S01]  /*11a0*/  @!UP0 UMOV UR6, 0x400 ;  /* 0x0000040000068882 */ /* 0x000fe20000000000 */
[----:B------:R-:W-:-:S04]  /*11b0*/  @!UP0 UIADD3 UR4, UPT, UPT, -UR4, 0x100000, URZ ;  /* 0x0010000004048890 */ /* 0x000fc8000fffe1ff */
[----:B------:R-:W-:Y:S02]  /*11c0*/  @!UP0 USHF.L.U32 UR5, UR4, 0xb, URZ ;  /* 0x0000000b04058899 */ /* 0x000fe400080006ff */
[----:B------:R-:W-:Y:S02]  /*11d0*/  @!UP0 USHF.L.U32 UR4, UR4, 0x1, URZ ;  /* 0x0000000104048899 */ /* 0x000fe400080006ff */
[----:B------:R-:W-:Y:S01]  /*11e0*/  @!UP0 ULEA UR6, UR55, UR6, 0x18 ;  /* 0x0000000637068291 */ /* 0x000fe2000f8ec0ff */
[----:B------:R-:W-:Y:S01]  /*11f0*/  VOTEU.ALL UP0, P0 ;  /* 0x0000000000ff7886 */ /* 0x000fe20000000000 */
[----:B------:R-:W-:Y:S02]  /*1200*/  UISETP.NE.AND UP6, UPT, UR22, URZ, UPT ;  /* 0x000000ff1600728c */ /* 0x000fe4000bfc5270 */
[----:B--2---:R-:W-:Y:S01]  /*1210*/  UISETP.EQ.U32.AND UP1, UPT, UR32, 0x1, UPT ;  /* 0x000000012000788c */ /* 0x004fe2000bf22070 */
[----:B------:R-:W2:Y:S07]  /*1220*/  FENCE.VIEW.ASYNC.S ;  /* 0x00000000000073c6 */ /* 0x000eae0000000000 */
[----:B--2---:R2:W3:Y:S01]  /*1230*/  @!UP0 SYNCS.EXCH.64 URZ, [UR6+0x2f0], UR4 ;  /* 0x0002f00406ff85b2 */ /* 0x0044e20008000100 */
[----:B------:R-:W-:Y:S05]  /*1240*/  BRA.U !UP1, `(.L_x_16) ;  /* 0x0000000109087547 */ /* 0x000fea000b800000 */
[----:B-1-3--:R-:W-:Y:S01]  /*1250*/  UCGABAR_ARV ;  /* 0x00000000000079c7 */ /* 0x00afe20008000000 */
[----:B------:R-:W-:Y:S05]  /*1260*/  BRA `(.L_x_17) ;  /* 0x0000000000047947 */ /* 0x000fea0003800000 */
.L_x_16:
[----:B-1-3--:R-:W-:Y:S01]  /*1270*/  NOP ;  /* 0x0000000000007918 */ /* 0x00afe20000000000 */
.L_x_17:
[----:B------:R-:W1:Y:S01]  /*1280*/  S2UR UR24, SR_CTAID.X ;  /* 0x00000000001879c3 */ /* 0x000e620000002500 */
[----:B------:R-:W-:-:S05]  /*1290*/  CS2R.32 R53, SR_CgaSize ;  /* 0x0000000000357805 */ /* 0x000fca0000008a00 */
[----:B------:R-:W-:-:S05]  /*12a0*/  IMAD R53, R53, -0xa0, RZ ;  /* 0xffffff6035357824 */ /* 0x000fca00078e02ff */
[----:B--2---:R-:W-:-:S14]  /*12b0*/  R2UR UR5, R53 ;  /* 0x00000000350572ca */ /* 0x004fdc00000e0000 */
[----:B------:R-:W2:Y:S01]  /*12c0*/  LDCU UR5, c[0x0][UR5+0x2b0] ;  /* 0x00005600050577ac */ /* 0x000ea20008000800 */
[----:B------:R-:W-:-:S05]  /*12d0*/  CS2R.32 R53, SR_CgaSize ;  /* 0x0000000000357805 */ /* 0x000fca0000008a00 */
[----:B------:R-:W-:-:S05]  /*12e0*/  IMAD R53, R53, -0xa0, RZ ;  /* 0xffffff6035357824 */ /* 0x000fca00078e02ff */
[----:B------:R-:W-:-:S14]  /*12f0*/  R2UR UR4, R53 ;  /* 0x00000000350472ca */ /* 0x000fdc00000e0000 */
[----:B------:R-:W3:Y:S01]  /*1300*/  LDCU UR4, c[0x0][UR4+0x2b4] ;  /* 0x00005680040477ac */ /* 0x000ee20008000800 */
[----:B------:R-:W4:Y:S01]  /*1310*/  S2UR UR27, SR_CTAID.Y ;  /* 0x00000000001b79c3 */ /* 0x000f220000002600 */
[----:B------:R-:W-:-:S05]  /*1320*/  CS2R.32 R53, SR_CgaSize ;  /* 0x0000000000357805 */ /* 0x000fca0000008a00 */
[----:B------:R-:W-:-:S05]  /*1330*/  IMAD R53, R53, -0xa0, RZ ;  /* 0xffffff6035357824 */ /* 0x000fca00078e02ff */
[----:B------:R-:W-:-:S14]  /*1340*/  R2UR UR8, R53 ;  /* 0x00000000350872ca */ /* 0x000fdc00000e0000 */
[----:B------:R-:W3:Y:S01]  /*1350*/  LDCU UR8, c[0x0][UR8+0x2a0] ;  /* 0x00005400080877ac */ /* 0x000ee20008000800 */
[----:B------:R-:W-:-:S05]  /*1360*/  CS2R.32 R53, SR_CgaSize ;  /* 0x0000000000357805 */ /* 0x000fca0000008a00 */
[----:B------:R-:W-:-:S05]  /*1370*/  IMAD R53, R53, -0xa0, RZ ;  /* 0xffffff6035357824 */ /* 0x000fca00078e02ff */
[----:B------:R-:W-:-:S14]  /*1380*/  R2UR UR9, R53 ;  /* 0x00000000350972ca */ /* 0x000fdc00000e0000 */
[----:B------:R-:W3:Y:S01]  /*1390*/  LDCU UR9, c[0x0][UR9+0x2a4] ;  /* 0x00005480090977ac */ /* 0x000ee20008000800 */
[----:B------:R-:W-:Y:S02]  /*13a0*/  ULOP3.LUT UR7, UR55, 0x3, URZ, 0xc0, !UPT ;  /* 0x0000000337077892 */ /* 0x000fe4000f8ec0ff */
[----:B------:R-:W-:Y:S02]  /*13b0*/  USHF.R.U32.HI UR12, URZ, 0x1, UR55 ;  /* 0x00000001ff0c7899 */ /* 0x000fe40008011637 */
[----:B------:R-:W-:Y:S02]  /*13c0*/  UISETP.GT.U32.AND UP1, UPT, UR7, 0xffff, UPT ;  /* 0x0000ffff0700788c */ /* 0x000fe4000bf24070 */
[----:B------:R-:W-:Y:S01]  /*13d0*/  USHF.R.U32.HI UR11, URZ, 0x2, UR55 ;  /* 0x00000002ff0b7899 */ /* 0x000fe20008011637 */
[----:B-1----:R-:W-:Y:S01]  /*13e0*/  I2FP.F32.U32 R3, UR24 ;  /* 0x0000001800037c45 */ /* 0x002fe20008201000 */
[----:B------:R-:W-:Y:S01]  /*13f0*/  USHF.L.U32 UR41, UR55, 0x8, URZ ;  /* 0x0000000837297899 */ /* 0x000fe200080006ff */
[----:B------:R-:W1:Y:S03]  /*1400*/  LDCU UR23, c[0x0][0xb24] ;  /* 0x00016480ff1777ac */ /* 0x000e660008000800 */
[----:B--2---:R-:W-:Y:S01]  /*1410*/  FMUL R3, R3, UR5 ;  /* 0x0000000503037c20 */ /* 0x004fe20008400000 */
[----:B------:R-:W2:Y:S01]  /*1420*/  LDCU UR42, c[0x0][0xb24] ;  /* 0x00016480ff2a77ac */ /* 0x000ea20008000800 */
[----:B----4-:R-:W-:-:S04]  /*1430*/  I2FP.F32.U32 R2, UR27 ;  /* 0x0000001b00027c45 */ /* 0x010fc80008201000 */
[----:B------:R-:W4:Y:S01]  /*1440*/  F2I.U32.TRUNC.NTZ R3, R3 ;  /* 0x0000000300037305 */ /* 0x000f22000020f000 */
[----:B------:R-:W1:Y:S01]  /*1450*/  LDCU UR29, c[0x0][0xb30] ;  /* 0x00016600ff1d77ac */ /* 0x000e620008000800 */
[----:B---3--:R-:W-:Y:S01]  /*1460*/  FMUL R2, R2, UR4 ;  /* 0x0000000402027c20 */ /* 0x008fe20008400000 */
[----:B------:R-:W-:Y:S01]  /*1470*/  ULOP3.LUT UR4, UR55, 0x4, URZ, 0xc0, !UPT ;  /* 0x0000000437047892 */ /* 0x000fe2000f8ec0ff */
[----:B------:R-:W-:-:S04]  /*1480*/  UMOV UR13, 0x11 ;  /* 0x00000011000d7882 */ /* 0x000fc80000000000 */
[----:B------:R-:W3:Y:S01]  /*1490*/  F2I.U32.TRUNC.NTZ R2, R2 ;  /* 0x0000000200027305 */ /* 0x000ee2000020f000 */
[----:B------:R-:W-:Y:S01]  /*14a0*/  ULOP3.LUT UR4, UR4, 0x1, UR55, 0xf8, !UPT ;  /* 0x0000000104047892 */ /* 0x000fe2000f8ef837 */
[----:B------:R-:W-:Y:S01]  /*14b0*/  UMOV UR14, 0x5 ;  /* 0x00000005000e7882 */ /* 0x000fe20000000000 */
[----:B------:R-:W-:Y:S02]  /*14c0*/  USEL UR26, UR7, 0xffff, !UP1 ;  /* 0x0000ffff071a7887 */ /* 0x000fe4000c800000 */
[----:B------:R-:W-:Y:S01]  /*14d0*/  UISETP.GT.U32.AND UP0, UPT, UR4, 0xffff, UPT ;  /* 0x0000ffff0400788c */ /* 0x000fe2000bf04070 */
[----:B----4-:R-:W-:Y:S02]  /*14e0*/  R2UR UR5, R3 ;  /* 0x00000000030572ca */ /* 0x010fe400000e0000 */
[----:B------:R-:W-:Y:S01]  /*14f0*/  PRMT R3, RZ, 0x7610, R3 ;  /* 0x00007610ff037816 */ /* 0x000fe20000000003 */
[----:B------:R-:W-:Y:S01]  /*1500*/  USEL UR25, UR4, 0xffff, !UP0 ;  /* 0x0000ffff04197887 */ /* 0x000fe2000c000000 */
[----:B---3--:R-:W-:-:S02]  /*1510*/  R2UR UR6, R2 ;  /* 0x00000000020672ca */ /* 0x008fc400000e0000 */
[----:B------:R-:W-:-:S07]  /*1520*/  PRMT R2, RZ, 0x7610, R2 ;  /* 0x00007610ff027816 */ /* 0x000fce0000000002 */
[----:B------:R-:W-:-:S04]  /*1530*/  UIADD3 UR5, UPT, UPT, -UR5, URZ, URZ ;  /* 0x000000ff05057290 */ /* 0x000fc8000fffe1ff */
[----:B------:R-:W-:Y:S02]  /*1540*/  UIMAD UR5, UR8, UR5, UR24 ;  /* 0x00000005080572a4 */ /* 0x000fe4000f8e0218 */
[----:B------:R-:W-:-:S04]  /*1550*/  UIADD3 UR4, UPT, UPT, -UR6, URZ, URZ ;  /* 0x000000ff06047290 */ /* 0x000fc8000fffe1ff */
[----:B------:R-:W-:Y:S01]  /*1560*/  IMAD.U32 R53, RZ, RZ, UR5 ;  /* 0x00000005ff357e24 */ /* 0x000fe2000f8e00ff */
[----:B------:R-:W-:-:S06]  /*1570*/  UIMAD UR4, UR9, UR4, UR27 ;  /* 0x00000004090472a4 */ /* 0x000fcc000f8e021b */
[----:B------:R-:W-:Y:S01]  /*1580*/  IMAD.U32 R52, RZ, RZ, UR4 ;  /* 0x00000004ff347e24 */ /* 0x000fe2000f8e00ff */
[----:B-12---:R-:W-:Y:S06]  /*1590*/  BRA.U UP6, `(.L_x_18) ;  /* 0x00000001066c7547 */ /* 0x006fec000b800000 */
[----:B------:R-:W-:Y:S02]  /*15a0*/  R2UR UR15, R52 ;  /* 0x00000000340f72ca */ /* 0x000fe400000e0000 */
[----:B------:R-:W-:-:S11]  /*15b0*/  R2UR UR5, R53 ;  /* 0x00000000350572ca */ /* 0x000fd600000e0000 */
[----:B------:R-:W-:Y:S02]  /*15c0*/  UISETP.NE.AND UP0, UPT, UR15, URZ, UPT ;  /* 0x000000ff0f00728c */ /* 0x000fe4000bf05270 */
[----:B------:R-:W-:Y:S02]  /*15d0*/  UISETP.NE.AND UP2, UPT, UR15, 0x1, UPT ;  /* 0x000000010f00788c */ /* 0x000fe4000bf45270 */
[----:B------:R-:W-:Y:S02]  /*15e0*/  ULOP3.LUT UR4, UR5, 0x2, URZ, 0x3c, !UPT ;  /* 0x0000000205047892 */ /* 0x000fe4000f8e3cff */
[----:B------:R-:W-:Y:S02]  /*15f0*/  UISETP.GT.U32.AND UP4, UPT, UR5, 0x1, UP0 ;  /* 0x000000010500788c */ /* 0x000fe40008784070 */
[----:B------:R-:W-:Y:S02]  /*1600*/  UISETP.GT.U32.AND UP3, UPT, UR5, 0x1, UP2 ;  /* 0x000000010500788c */ /* 0x000fe40009764070 */
[----:B------:R-:W-:-:S02]  /*1610*/  UISETP.GT.U32.AND UP1, UPT, UR4, 0x1, UP0 ;  /* 0x000000010400788c */ /* 0x000fc40008724070 */
[----:B------:R-:W-:Y:S02]  /*1620*/  ULOP3.LUT UR10, UR5, 0xfffffffe, URZ, 0xc0, !UPT ;  /* 0xfffffffe050a7892 */ /* 0x000fe4000f8ec0ff */
[----:B------:R-:W-:Y:S02]  /*1630*/  UISETP.GT.U32.AND UP0, UPT, UR4, 0x1, UP2 ;  /* 0x000000010400788c */ /* 0x000fe40009704070 */
[----:B------:R-:W-:Y:S02]  /*1640*/  USEL UR6, URZ, 0x1, UP4 ;  /* 0x00000001ff067887 */ /* 0x000fe4000a000000 */
[----:B------:R-:W-:Y:S02]  /*1650*/  USEL UR5, URZ, 0x10, UP3 ;  /* 0x00000010ff057887 */ /* 0x000fe40009800000 */
[----:B------:R-:W-:Y:S02]  /*1660*/  USEL UR4, URZ, 0x2, UP4 ;  /* 0x00000002ff047887 */ /* 0x000fe4000a000000 */
[----:B------:R-:W-:-:S02]  /*1670*/  USEL UR9, URZ, 0x20, UP3 ;  /* 0x00000020ff097887 */ /* 0x000fc40009800000 */
[----:B------:R-:W-:Y:S02]  /*1680*/  USEL UR8, URZ, 0x4, UP1 ;  /* 0x00000004ff087887 */ /* 0x000fe40008800000 */
[----:B------:R-:W-:Y:S02]  /*1690*/  UIADD3 UR4, UPT, UPT, UR4, UR5, UR6 ;  /* 0x0000000504047290 */ /* 0x000fe4000fffe006 */
[----:B------:R-:W-:Y:S02]  /*16a0*/  USEL UR6, URZ, 0x8, UP1 ;  /* 0x00000008ff067887 */ /* 0x000fe40008800000 */
[----:B------:R-:W-:Y:S02]  /*16b0*/  USEL UR7, URZ, 0x40, UP0 ;  /* 0x00000040ff077887 */ /* 0x000fe40008000000 */
[----:B------:R-:W-:Y:S02]  /*16c0*/  UIADD3 UR5, UPT, UPT, UR8, UR9, UR4 ;  /* 0x0000000908057290 */ /* 0x000fe4000fffe004 */
[----:B------:R-:W-:-:S02]  /*16d0*/  ULEA UR4, UR15, UR10, 0x2 ;  /* 0x0000000a0f047291 */ /* 0x000fc4000f8e10ff */
[----:B------:R-:W-:Y:S02]  /*16e0*/  USEL UR8, URZ, 0x80, UP0 ;  /* 0x00000080ff087887 */ /* 0x000fe40008000000 */
[----:B------:R-:W-:-:S03]  /*16f0*/  UIADD3 UR5, UPT, UPT, UR6, UR7, UR5 ;  /* 0x0000000706057290 */ /* 0x000fc6000fffe005 */
[----:B------:R-:W-:Y:S01]  /*1700*/  UMOV UR6, 0x3 ;  /* 0x0000000300067882 */ /* 0x000fe20000000000 */
[----:B------:R-:W-:Y:S02]  /*1710*/  UIADD3 UR5, UPT, UPT, UR5, UR8, URZ ;  /* 0x0000000805057290 */ /* 0x000fe4000fffe0ff */
[----:B------:R-:W-:-:S04]  /*1720*/  USHF.L.U32 UR4, UR6, UR4, URZ ;  /* 0x0000000406047299 */ /* 0x000fc800080006ff */
[----:B------:R-:W-:Y:S02]  /*1730*/  IMAD.U32 R3, RZ, RZ, UR5 ;  /* 0x00000005ff037e24 */ /* 0x000fe4000f8e00ff */
[----:B------:R-:W-:-:S07]  /*1740*/  IMAD.U32 R2, RZ, RZ, UR4 ;  /* 0x00000004ff027e24 */ /* 0x000fce000f8e00ff */
.L_x_18:
[----:B------:R-:W1:Y:S01]  /*1750*/  S2UR UR36, SR_CTAID.Z ;  /* 0x00000000002479c3 */ /* 0x000e620000002700 */
[----:B------:R-:W-:Y:S02]  /*1760*/  UISETP.GE.AND UP0, UPT, UR23, 0x1, UPT ;  /* 0x000000011700788c */ /* 0x000fe4000bf06270 */
[----:B------:R-:W-:Y:S02]  /*1770*/  ULOP3.LUT UR26, UR26, 0xffff, URZ, 0xc0, !UPT ;  /* 0x0000ffff1a1a7892 */ /* 0x000fe4000f8ec0ff */
[----:B------:R-:W-:Y:S02]  /*1780*/  ULOP3.LUT UR25, UR25, 0xffff, URZ, 0xc0, !UPT ;  /* 0x0000ffff19197892 */ /* 0x000fe4000f8ec0ff */
[----:B------:R-:W-:Y:S02]  /*1790*/  UISETP.NE.AND UP3, UPT, UR22, 0x2, UPT ;  /* 0x000000021600788c */ /* 0x000fe4000bf65270 */
[----:B------:R-:W-:Y:S02]  /*17a0*/  ULOP3.LUT UR49, UR12, 0x1, URZ, 0xc0, !UPT ;  /* 0x000000010c317892 */ /* 0x000fe4000f8ec0ff */
[----:B------:R-:W-:-:S02]  /*17b0*/  ULOP3.LUT UR31, UR11, 0x1, URZ, 0xc0, !UPT ;  /* 0x000000010b1f7892 */ /* 0x000fc4000f8ec0ff */
[----:B------:R-:W-:Y:S02]  /*17c0*/  ULOP3.LUT UR38, UR41, 0x400, URZ, 0xc0, !UPT ;  /* 0x0000040029267892 */ /* 0x000fe4000f8ec0ff */
[----:B------:R-:W-:Y:S02]  /*17d0*/  ULOP3.LUT UR30, UR41, 0x200, URZ, 0xc0, !UPT ;  /* 0x00000200291e7892 */ /* 0x000fe4000f8ec0ff */
[----:B------:R-:W-:Y:S02]  /*17e0*/  USHF.L.U32 UR26, UR13, UR26, URZ ;  /* 0x0000001a0d1a7299 */ /* 0x000fe400080006ff */
[----:B------:R-:W-:Y:S01]  /*17f0*/  USHF.L.U32 UR25, UR14, UR25, URZ ;  /* 0x000000190e197299 */ /* 0x000fe200080006ff */
[----:B------:R-:W-:Y:S01]  /*1800*/  UMOV UR20, UR24 ;  /* 0x0000001800147c82 */ /* 0x000fe20008000000 */
[----:B------:R-:W-:Y:S10]  /*1810*/  BRA.U !UP0, `(.L_x_19) ;  /* 0x0000000108d47547 */ /* 0x000ff4000b800000 */
[----:B------:R-:W2:Y:S01]  /*1820*/  LDCU.128 UR12, c[0x0][0xb10] ;  /* 0x00016200ff0c77ac */ /* 0x000ea20008000c00 */
[----:B------:R-:W3:Y:S01]  /*1830*/  LDCU UR6, c[0x0][0x370] ;  /* 0x00006e00ff0677ac */ /* 0x000ee20008000800 */
[----:B------:R-:W4:Y:S01]  /*1840*/  LDCU UR5, c[0x0][0x374] ;  /* 0x00006e80ff0577ac */ /* 0x000f220008000800 */
[----:B------:R-:W1:Y:S01]  /*1850*/  LDCU UR28, c[0x0][0xb0c] ;  /* 0x00016180ff1c77ac */ /* 0x000e620008000800 */
[----:B------:R-:W1:Y:S01]  /*1860*/  LDCU UR4, c[0x0][0xb20] ;  /* 0x00016400ff0477ac */ /* 0x000e620008000800 */
[----:B------:R-:W1:Y:S01]  /*1870*/  LDCU.64 UR8, c[0x0][0xb28] ;  /* 0x00016500ff0877ac */ /* 0x000e620008000a00 */
[----:B--2---:R-:W-:Y:S02]  /*1880*/  UISETP.NE.AND UP0, UPT, UR14, 0x1, UPT ;  /* 0x000000010e00788c */ /* 0x004fe4000bf05270 */
[----:B----4-:R-:W-:Y:S02]  /*1890*/  UIMAD.WIDE.U32 UR10, UR5, UR15, URZ ;  /* 0x0000000f050a72a5 */ /* 0x010fe4000f8e00ff */
[----:B---3--:R-:W-:-:S02]  /*18a0*/  UIMAD.WIDE.U32 UR18, UR6, UR12, URZ ;  /* 0x0000000c061272a5 */ /* 0x008fc4000f8e00ff */
[----:B-1----:R-:W-:Y:S02]  /*18b0*/  UISETP.NE.AND UP1, UPT, UR28, 0x1, UPT ;  /* 0x000000011c00788c */ /* 0x002fe4000bf25270 */
[----:B------:R-:W-:Y:S01]  /*18c0*/  UISETP.NE.AND UP2, UPT, UR23, 0x1, UPT ;  /* 0x000000011700788c */ /* 0x000fe2000bf45270 */
[----:B------:R-:W-:Y:S02]  /*18d0*/  UMOV UR10, UR11 ;  /* 0x0000000b000a7c82 */ /* 0x000fe40008000000 */
[----:B------:R-:W-:Y:S01]  /*18e0*/  UMOV UR18, UR19 ;  /* 0x0000001300127c82 */ /* 0x000fe20008000000 */
[----:B------:R-:W-:Y:S02]  /*18f0*/  @UP0 USHF.R.U32.HI UR5, URZ, UR4, UR10 ;  /* 0x00000004ff050299 */ /* 0x000fe4000801160a */
[----:B------:R-:W-:Y:S02]  /*1900*/  UIMAD.WIDE.U32 UR20, UR27, UR15, URZ ;  /* 0x0000000f1b1472a5 */ /* 0x000fe4000f8e00ff */
[----:B------:R-:W-:-:S02]  /*1910*/  UIMAD.WIDE.U32 UR10, UR5, UR8, URZ ;  /* 0x00000008050a72a5 */ /* 0x000fc4000f8e00ff */
[----:B------:R-:W-:Y:S02]  /*1920*/  @UP1 USHF.R.U32.HI UR6, URZ, UR13, UR18 ;  /* 0x0000000dff061299 */ /* 0x000fe40008011612 */
[----:B------:R-:W-:Y:S02]  /*1930*/  UIMAD.WIDE.U32 UR16, UR24, UR12, URZ ;  /* 0x0000000c181072a5 */ /* 0x000fe4000f8e00ff */
[----:B------:R-:W-:Y:S01]  /*1940*/  UIMAD.WIDE.U32 UR18, UR6, UR8, URZ ;  /* 0x00000008061272a5 */ /* 0x000fe2000f8e00ff */
[----:B------:R-:W-:Y:S01]  /*1950*/  UMOV UR20, UR21 ;  /* 0x0000001500147c82 */ /* 0x000fe20008000000 */
[----:B------:R-:W-:Y:S01]  /*1960*/  UMOV UR10, UR11 ;  /* 0x0000000b000a7c82 */ /* 0x000fe20008000000 */
[----:B------:R-:W-:Y:S02]  /*1970*/  USHF.R.U32.HI UR20, URZ, UR4, UR20 ;  /* 0x00000004ff147299 */ /* 0x000fe40008011614 */
[----:B------:R-:W-:Y:S02]  /*1980*/  @UP2 USHF.R.U32.HI UR5, URZ, UR9, UR10 ;  /* 0x00000009ff052299 */ /* 0x000fe4000801160a */
[----:B------:R-:W-:Y:S01]  /*1990*/  UMOV UR7, UR19 ;  /* 0x0000001300077c82 */ /* 0x000fe20008000000 */
[----:B------:R-:W-:Y:S01]  /*19a0*/  UMOV UR16, UR17 ;  /* 0x0000001100107c82 */ /* 0x000fe20008000000 */
[----:B------:R-:W-:-:S02]  /*19b0*/  @UP2 USHF.R.U32.HI UR6, URZ, UR9, UR7 ;  /* 0x00000009ff062299 */ /* 0x000fc40008011607 */
[----:B------:R-:W-:Y:S02]  /*19c0*/  USHF.R.U32.HI UR16, URZ, UR13, UR16 ;  /* 0x0000000dff107299 */ /* 0x000fe40008011610 */
[----:B------:R-:W-:Y:S02]  /*19d0*/  USEL UR4, UR27, UR20, !UP0 ;  /* 0x000000141b047287 */ /* 0x000fe4000c000000 */
[----:B------:R-:W-:Y:S02]  /*19e0*/  UIMAD UR7, UR5, UR23, URZ ;  /* 0x00000017050772a4 */ /* 0x000fe4000f8e02ff */
[----:B------:R-:W-:Y:S02]  /*19f0*/  USEL UR5, UR24, UR16, !UP1 ;  /* 0x0000001018057287 */ /* 0x000fe4000c800000 */
[----:B------:R-:W-:Y:S02]  /*1a00*/  UIMAD UR12, UR6, UR23, URZ ;  /* 0x00000017060c72a4 */ /* 0x000fe4000f8e02ff */
[----:B------:R-:W-:-:S02]  /*1a10*/  UISETP.GE.AND UP0, UPT, UR4, UR7, UPT ;  /* 0x000000070400728c */ /* 0x000fc4000bf06270 */
[----:B------:R-:W-:Y:S02]  /*1a20*/  UIMAD.WIDE.U32 UR10, UR4, UR8, URZ ;  /* 0x00000008040a72a5 */ /* 0x000fe4000f8e00ff */
[----:B------:R-:W-:Y:S02]  /*1a30*/  UISETP.GE.OR UP0, UPT, UR5, UR12, UP0 ;  /* 0x0000000c0500728c */ /* 0x000fe40008706670 */
[----:B------:R-:W-:Y:S02]  /*1a40*/  UIMAD.WIDE.U32 UR12, UR5, UR8, URZ ;  /* 0x00000008050c72a5 */ /* 0x000fe4000f8e00ff */
[----:B------:R-:W-:Y:S01]  /*1a50*/  UIADD3 UR10, UPT, UPT, -UR4, URZ, URZ ;  /* 0x000000ff040a7290 */ /* 0x000fe2000fffe1ff */
[----:B------:R-:W-:Y:S01]  /*1a60*/  UMOV UR8, UR11 ;  /* 0x0000000b00087c82 */ /* 0x000fe20008000000 */
[----:B------:R-:W-:Y:S02]  /*1a70*/  UIADD3 UR20, UPT, UPT, -UR5, URZ, URZ ;  /* 0x000000ff05147290 */ /* 0x000fe4000fffe1ff */
[----:B------:R-:W-:-:S03]  /*1a80*/  USHF.R.U32.HI UR8, URZ, UR9, UR8 ;  /* 0x00000009ff087299 */ /* 0x000fc60008011608 */
[----:B------:R-:W-:Y:S01]  /*1a90*/  @!UP0 UMOV UR7, UR13 ;  /* 0x0000000d00078c82 */ /* 0x000fe20008000000 */
[----:B------:R-:W-:Y:S02]  /*1aa0*/  UIMAD UR27, UR14, UR10, UR27 ;  /* 0x0000000a0e1b72a4 */ /* 0x000fe4000f8e021b */
[----:B------:R-:W-:Y:S02]  /*1ab0*/  USEL UR8, UR4, UR8, !UP2 ;  /* 0x0000000804087287 */ /* 0x000fe4000d000000 */
[----:B------:R-:W-:Y:S02]  /*1ac0*/  @!UP0 USHF.R.U32.HI UR7, URZ, UR9, UR7 ;  /* 0x00000009ff078299 */ /* 0x000fe40008011607 */
[----:B------:R-:W-:Y:S02]  /*1ad0*/  UIADD3 UR9, UPT, UPT, -UR8, URZ, URZ ;  /* 0x000000ff08097290 */ /* 0x000fe4000fffe1ff */
[----:B------:R-:W-:Y:S02]  /*1ae0*/  @!UP0 USEL UR7, UR5, UR7, !UP2 ;  /* 0x0000000705078287 */ /* 0x000fe4000d000000 */
[----:B------:R-:W-:-:S02]  /*1af0*/  UIMAD UR9, UR23, UR9, UR4 ;  /* 0x00000009170972a4 */ /* 0x000fc4000f8e0204 */
[----:B------:R-:W-:Y:S02]  /*1b00*/  @!UP0 UIADD3 UR8, UPT, UPT, UR8, -UR7, URZ ;  /* 0x8000000708088290 */ /* 0x000fe4000fffe0ff */
[----:B------:R-:W-:Y:S02]  /*1b10*/  @!UP0 UIMAD UR6, UR9, UR6, UR7 ;  /* 0x00000006090682a4 */ /* 0x000fe4000f8e0207 */
[----:B------:R-:W-:Y:S02]  /*1b20*/  @!UP0 UIMAD UR4, UR8, UR23, UR5 ;  /* 0x00000017080482a4 */ /* 0x000fe4000f8e0205 */
[----:B------:R-:W-:Y:S02]  /*1b30*/  UIMAD UR20, UR28, UR20, UR24 ;  /* 0x000000141c1472a4 */ /* 0x000fe4000f8e0218 */
[----:B------:R-:W-:Y:S01]  /*1b40*/  UIMAD UR27, UR4, UR14, UR27 ;  /* 0x0000000e041b72a4 */ /* 0x000fe2000f8e021b */
[----:B------:R-:W-:Y:S02]  /*1b50*/  @!UP0 UMOV UR5, UR6 ;  /* 0x0000000600058c82 */ /* 0x000fe40008000000 */
[----:B------:R-:W-:-:S12]  /*1b60*/  UIMAD UR20, UR5, UR28, UR20 ;  /* 0x0000001c051472a4 */ /* 0x000fd8000f8e0214 */
.L_x_19:
[----:B------:R-:W-:-:S09]  /*1b70*/  UISETP.NE.AND UP0, UPT, UR29, 0x1, UPT ;  /* 0x000000011d00788c */ /* 0x000fd2000bf05270 */
[----:B------:R-:W-:Y:S05]  /*1b80*/  BRA.U UP0, `(.L_x_20) ;  /* 0x0000000100447547 */ /* 0x000fea000b800000 */
[----:B------:R-:W2:Y:S01]  /*1b90*/  LDCU.128 UR8, c[0x0][0xb10] ;  /* 0x00016200ff0877ac */ /* 0x000ea20008000c00 */
[----:B------:R-:W3:Y:S01]  /*1ba0*/  LDCU UR12, c[0x0][0xb0c] ;  /* 0x00016180ff0c77ac */ /* 0x000ee20008000800 */
[----:B------:R-:W4:Y:S01]  /*1bb0*/  LDCU UR13, c[0x0][0xb20] ;  /* 0x00016400ff0d77ac */ /* 0x000f220008000800 */
[----:B--2---:R-:W-:Y:S02]  /*1bc0*/  UIMAD.WIDE.U32 UR6, UR20, UR8, URZ ;  /* 0x00000008140672a5 */ /* 0x004fe4000f8e00ff */
[----:B------:R-:W-:Y:S02]  /*1bd0*/  UIMAD.WIDE.U32 UR4, UR27, UR11, URZ ;  /* 0x0000000b1b0472a5 */ /* 0x000fe4000f8e00ff */
[----:B---3--:R-:W-:Y:S02]  /*1be0*/  UISETP.NE.AND UP1, UPT, UR12, 0x1, UPT ;  /* 0x000000010c00788c */ /* 0x008fe4000bf25270 */
[----:B------:R-:W-:Y:S01]  /*1bf0*/  UISETP.NE.AND UP0, UPT, UR10, 0x1, UPT ;  /* 0x000000010a00788c */ /* 0x000fe2000bf05270 */
[----:B------:R-:W-:-:S02]  /*1c00*/  UMOV UR6, UR7 ;  /* 0x0000000700067c82 */ /* 0x000fc40008000000 */
[----:B------:R-:W-:Y:S01]  /*1c10*/  UMOV UR4, UR5 ;  /* 0x0000000500047c82 */ /* 0x000fe20008000000 */
[----:B------:R-:W-:Y:S02]  /*1c20*/  USHF.R.U32.HI UR9, URZ, UR9, UR6 ;  /* 0x00000009ff097299 */ /* 0x000fe40008011606 */
[----:B----4-:R-:W-:Y:S02]  /*1c30*/  USHF.R.U32.HI UR4, URZ, UR13, UR4 ;  /* 0x0000000dff047299 */ /* 0x010fe40008011604 */
[----:B------:R-:W-:Y:S02]  /*1c40*/  USEL UR5, UR20, UR9, !UP1 ;  /* 0x0000000914057287 */ /* 0x000fe4000c800000 */
[----:B------:R-:W-:-:S04]  /*1c50*/  USEL UR4, UR27, UR4, !UP0 ;  /* 0x000000041b047287 */ /* 0x000fc8000c000000 */
[----:B------:R-:W-:Y:S02]  /*1c60*/  UIADD3 UR6, UPT, UPT, -UR4, UR5, URZ ;  /* 0x0000000504067290 */ /* 0x000fe4000fffe1ff */
[----:B------:R-:W-:Y:S02]  /*1c70*/  UIADD3 UR4, UPT, UPT, UR4, -UR5, URZ ;  /* 0x8000000504047290 */ /* 0x000fe4000fffe0ff */
[----:B------:R-:W-:Y:S02]  /*1c80*/  UIMAD UR27, UR6, UR10, UR27 ;  /* 0x0000000a061b72a4 */ /* 0x000fe4000f8e021b */
[----:B------:R-:W-:-:S12]  /*1c90*/  UIMAD UR20, UR4, UR12, UR20 ;  /* 0x0000000c041472a4 */ /* 0x000fd8000f8e0214 */
.L_x_20:
[----:B------:R-:W-:-:S09]  /*1ca0*/  UISETP.EQ.U32.AND UP0, UPT, UR32, 0x1, UPT ;  /* 0x000000012000788c */ /* 0x000fd2000bf02070 */
[----:B------:R-:W-:Y:S05]  /*1cb0*/  BRA.U !UP0, `(.L_x_21) ;  /* 0x00000001080c7547 */ /* 0x000fea000b800000 */
[----:B------:R-:W-:Y:S01]  /*1cc0*/  UCGABAR_WAIT ;  /* 0x0000000000007dc7 */ /* 0x000fe20008000000 */
[----:B------:R-:W-:Y:S01]  /*1cd0*/  CCTL.IVALL ;  /* 0x00000000ff00798f */ /* 0x000fe20002000000 */
[----:B------:R-:W-:Y:S05]  /*1ce0*/  BRA `(.L_x_22) ;  /* 0x0000000000047947 */ /* 0x000fea0003800000 */
.L_x_21:
[----:B------:R-:W-:Y:S06]  /*1cf0*/  BAR.SYNC.DEFER_BLOCKING 0x0 ;  /* 0x0000000000007b1d */ /* 0x000fec0000010000 */
.L_x_22:
[----:B------:R-:W-:Y:S05]  /*1d00*/  BRA.U UP3, `(.L_x_23) ;  /* 0x0000002503587547 */ /* 0x000fea000b800000 */
[----:B------:R-:W2:Y:S01]  /*1d10*/  LDCU UR7, c[0x0][0x38c] ;  /* 0x00007180ff0777ac */ /* 0x000ea20008000800 */
[----:B------:R-:W-:Y:S01]  /*1d20*/  PLOP3.LUT P1, PT, PT, PT, UP5, 0x80, 0x8 ;  /* 0x000000000008781c */ /* 0x000fe20003f2f058 */
[----:B------:R-:W-:Y:S01]  /*1d30*/  IMAD.MOV.U32 R12, RZ, RZ, 0x1 ;  /* 0x00000001ff0c7424 */ /* 0x000fe200078e00ff */
[----:B------:R-:W-:Y:S01]  /*1d40*/  ISETP.NE.AND P2, PT, R0, RZ, P3 ;  /* 0x000000ff0000720c */ /* 0x000fe20001f45270 */
[----:B------:R-:W-:Y:S01]  /*1d50*/  UISETP.NE.AND UP0, UPT, UR22, URZ, UPT ;  /* 0x000000ff1600728c */ /* 0x000fe2000bf05270 */
[----:B------:R-:W-:Y:S01]  /*1d60*/  PLOP3.LUT P1, PT, P1, PT, PT, 0x8, 0x80 ;  /* 0x000000000080781c */ /* 0x000fe20000f2e170 */
[----:B------:R-:W-:Y:S01]  /*1d70*/  USHF.L.U32 UR6, UR24, 0x5, URZ ;  /* 0x0000000518067899 */ /* 0x000fe200080006ff */
[----:B------:R-:W-:Y:S01]  /*1d80*/  CS2R R10, SRZ ;  /* 0x00000000000a7805 */ /* 0x000fe2000001ff00 */
[----:B------:R-:W-:Y:S01]  /*1d90*/  USHF.L.U32 UR48, UR24, 0x6, URZ ;  /* 0x0000000618307899 */ /* 0x000fe200080006ff */
[----:B------:R-:W-:Y:S01]  /*1da0*/  IMAD.MOV.U32 R9, RZ, RZ, RZ ;  /* 0x000000ffff097224 */ /* 0x000fe200078e00ff */
[----:B------:R-:W-:Y:S01]  /*1db0*/  USEL UR24, UR40, 0x2, UP0 ;  /* 0x0000000228187887 */ /* 0x000fe20008000000 */
[----:B------:R-:W-:Y:S01]  /*1dc0*/  IMAD.MOV.U32 R8, RZ, RZ, 0x1 ;  /* 0x00000001ff087424 */ /* 0x000fe200078e00ff */
[----:B------:R-:W-:Y:S01]  /*1dd0*/  UMOV UR21, 0x400 ;  /* 0x0000040000157882 */ /* 0x000fe20000000000 */
[----:B------:R-:W-:-:S02]  /*1de0*/  ULOP3.LUT UR48, UR48, 0x40, URZ, 0xc0, !UPT ;  /* 0x0000004030307892 */ /* 0x000fc4000f8ec0ff */
[----:B------:R-:W-:Y:S01]  /*1df0*/  ULEA UR21, UR55, UR21, 0x18 ;  /* 0x0000001537157291 */ /* 0x000fe2000f8ec0ff */
[----:B------:R-:W3:Y:S01]  /*1e00*/  LDCU UR44, c[0x0][0x370] ;  /* 0x00006e00ff2c77ac */ /* 0x000ee20008000800 */
[----:B--2---:R-:W-:Y:S02]  /*1e10*/  UIADD3 UR5, UPT, UPT, UR7, 0x1f, URZ ;  /* 0x0000001f07057890 */ /* 0x004fe4000fffe0ff */
[----:B------:R-:W-:Y:S02]  /*1e20*/  UIADD3 UR51, UPT, UPT, UR7, 0x3e, URZ ;  /* 0x0000003e07337890 */ /* 0x000fe4000fffe0ff */
[----:B------:R-:W-:Y:S02]  /*1e30*/  USHF.R.S32.HI UR4, URZ, 0x1f, UR5 ;  /* 0x0000001fff047899 */ /* 0x000fe40008011405 */
[----:B------:R-:W-:Y:S02]  /*1e40*/  UIADD3 UR7, UPT, UPT, UR7, -0x1, URZ ;  /* 0xffffffff07077890 */ /* 0x000fe4000fffe0ff */
[----:B------:R-:W-:-:S02]  /*1e50*/  ULEA.HI UR4, UR4, UR5, URZ, 0x5 ;  /* 0x0000000504047291 */ /* 0x000fc4000f8f28ff */
[----:B------:R-:W-:Y:S02]  /*1e60*/  UISETP.GE.U32.AND UP1, UPT, UR7, -0x3f, UPT ;  /* 0xffffffc10700788c */ /* 0x000fe4000bf26070 */
[----:B------:R-:W-:Y:S02]  /*1e70*/  USHF.R.S32.HI UR46, URZ, 0x5, UR4 ;  /* 0x00000005ff2e7899 */ /* 0x000fe40008011404 */
[----:B------:R-:W-:Y:S02]  /*1e80*/  ULOP3.LUT UR5, UR6, 0x20, URZ, 0xc0, !UPT ;  /* 0x0000002006057892 */ /* 0x000fe4000f8ec0ff */
[----:B------:R-:W-:Y:S02]  /*1e90*/  UISETP.LT.U32.AND UP0, UPT, UR46, 0x23, UPT ;  /* 0x000000232e00788c */ /* 0x000fe4000bf01070 */
[----:B------:R-:W-:Y:S02]  /*1ea0*/  ULEA UR38, UR38, UR21, 0x1 ;  /* 0x0000001526267291 */ /* 0x000fe4000f8e08ff */
[----:B------:R-:W-:-:S02]  /*1eb0*/  USEL UR45, UR46, 0x23, UP0 ;  /* 0x000000232e2d7887 */ /* 0x000fc40008000000 */
[----:B------:R-:W-:Y:S02]  /*1ec0*/  ULEA UR37, UR30, UR21, 0x1 ;  /* 0x000000151e257291 */ /* 0x000fe4000f8e08ff */
[----:B------:R-:W-:Y:S02]  /*1ed0*/  UIADD3 UR4, UPT, UPT, UR45, -0x1, URZ ;  /* 0xffffffff2d047890 */ /* 0x000fe4000fffe0ff */
[----:B------:R-:W-:Y:S02]  /*1ee0*/  @UP1 UIADD3 UR4, UPT, UPT, UR45, URZ, URZ ;  /* 0x000000ff2d041290 */ /* 0x000fe4000fffe0ff */
[----:B------:R-:W-:Y:S01]  /*1ef0*/  ULEA UR48, UR31, UR48, 0x5 ;  /* 0x000000301f307291 */ /* 0x000fe2000f8e28ff */
[----:B------:R-:W2:Y:S01]  /*1f00*/  LDCU.64 UR28, c[0x0][0x348] ;  /* 0x00006900ff1c77ac */ /* 0x000ea20008000a00 */
[----:B------:R-:W4:Y:S01]  /*1f10*/  LDCU UR43, c[0x0][0x374] ;  /* 0x00006e80ff2b77ac */ /* 0x000f220008000800 */
[----:B------:R-:W-:Y:S02]  /*1f20*/  ULEA UR49, UR49, UR5, 0x4 ;  /* 0x0000000531317291 */ /* 0x000fe4000f8e20ff */
[----:B------:R-:W-:-:S02]  /*1f30*/  UIADD3 UR38, UPT, UPT, UR38, 0x3500, URZ ;  /* 0x0000350026267890 */ /* 0x000fc4000fffe0ff */
[----:B------:R-:W-:Y:S02]  /*1f40*/  UIADD3 UR37, UPT, UPT, UR37, 0x26500, URZ ;  /* 0x0002650025257890 */ /* 0x000fe4000fffe0ff */
[----:B------:R-:W-:Y:S02]  /*1f50*/  UIADD3 UR50, UPT, UPT, UR46, -UR45, URZ ;  /* 0x8000002d2e327290 */ /* 0x000fe4000fffe0ff */
[----:B------:R-:W-:Y:S02]  /*1f60*/  UIADD3 UR31, UPT, UPT, UR4, 0x1, URZ ;  /* 0x00000001041f7890 */ /* 0x000fe4000fffe0ff */
[----:B------:R-:W-:Y:S01]  /*1f70*/  UIADD3 UR47, UPT, UPT, -UR4, URZ, URZ ;  /* 0x000000ff042f7290 */ /* 0x000fe2000fffe1ff */
[----:B---3--:R-:W-:-:S11]  /*1f80*/  UMOV UR13, URZ ;  /* 0x000000ff000d7c82 */ /* 0x008fd60008000000 */
.L_x_43:
[----:B------:R-:W-:-:S09]  /*1f90*/  UISETP.NE.AND UP0, UPT, UR55, URZ, UPT ;  /* 0x000000ff3700728c */ /* 0x000fd2000bf05270 */
[----:B------:R-:W-:Y:S05]  /*1fa0*/  BRA.U UP0, `(.L_x_24) ;  /* 0x0000000100287547 */ /* 0x000fea000b800000 */
[----:B------:R-:W-:Y:S02]  /*1fb0*/  LEA R0, R9, UR21, 0x3 ;  /* 0x0000001509007c11 */ /* 0x000fe4000f8e18ff */
[----:B------:R-:W-:-:S04]  /*1fc0*/  SHF.L.U32 R2, R8, 0x1f, RZ ;  /* 0x0000001f08027819 */ /* 0x000fc800000006ff */
[----:B------:R-:W3:Y:S02]  /*1fd0*/  SYNCS.PHASECHK.TRANS64.TRYWAIT P0, [R0+URZ+0x2e0], R2 ;  /* 0x0002e002000075a7 */ /* 0x000ee400080011ff */
[----:B---3--:R-:W-:Y:S05]  /*1fe0*/  @!P0 BRA `(.L_x_25) ;  /* 0x0000007000888947 */ /* 0x008fea0003800000 */
.L_x_165:
[----:B------:R-:W-:Y:S01]  /*1ff0*/  VIADD R9, R9, 0x1 ;  /* 0x0000000109097836 */ /* 0x000fe20000000000 */
[----:B------:R3:W-:Y:S04]  /*2000*/  SYNCS.ARRIVE.TRANS64.A1T0 RZ, [R0+URZ+0x2d0], RZ ;  /* 0x0002d0ff00ff79a7 */ /* 0x0007e800081000ff */
[----:B------:R-:W-:-:S04]  /*2010*/  ISETP.NE.AND P0, PT, R9, 0x2, PT ;  /* 0x000000020900780c */ /* 0x000fc80003f05270 */
[----:B------:R-:W-:Y:S02]  /*2020*/  SEL R9, R9, RZ, P0 ;  /* 0x000000ff09097207 */ /* 0x000fe40000000000 */
[----:B---3--:R-:W-:-:S04]  /*2030*/  SEL R0, RZ, 0x1, P0 ;  /* 0x00000001ff007807 */ /* 0x008fc80000000000 */
[----:B------:R-:W-:-:S07]  /*2040*/  LOP3.LUT R8, R8, R0, RZ, 0x3c, !PT ;  /* 0x0000000008087212 */ /* 0x000fce00078e3cff */
.L_x_24:
[----:B------:R-:W-:Y:S01]  /*2050*/  ULEA UR4, UR13, UR21, 0x3 ;  /* 0x000000150d047291 */ /* 0x000fe2000f8e18ff */
[----:B------:R-:W-:Y:S01]  /*2060*/  SHF.L.U32 R0, R12, 0x1f, RZ ;  /* 0x0000001f0c007819 */ /* 0x000fe200000006ff */
[----:B------:R-:W-:Y:S02]  /*2070*/  UISETP.GE.U32.AND UP0, UPT, UR51, 0x3f, UPT ;  /* 0x0000003f3300788c */ /* 0x000fe4000bf06070 */
[----:B------:R-:W-:Y:S01]  /*2080*/  ULEA UR11, UR27, UR49, 0x6 ;  /* 0x000000311b0b7291 */ /* 0x000fe2000f8e30ff */
[----:B------:R-:W-:-:S04]  /*2090*/  UMOV UR6, URZ ;  /* 0x000000ff00067c82 */ /* 0x000fc80008000000 */
[----:B------:R3:W1:Y:S01]  /*20a0*/  SYNCS.PHASECHK.TRANS64.TRYWAIT P0, [UR4+0x118], R0 ;  /* 0x00011800ff0075a7 */ /* 0x0006620008001104 */
[----:B------:R-:W-:-:S04]  /*20b0*/  ULEA.HI UR4, UR20, UR20, URZ, 0x1 ;  /* 0x0000001414047291 */ /* 0x000fc8000f8f08ff */
[----:B------:R-:W-:-:S04]  /*20c0*/  USHF.L.U32 UR4, UR4, 0x6, URZ ;  /* 0x0000000604047899 */ /* 0x000fc800080006ff */
[----:B------:R-:W-:-:S04]  /*20d0*/  ULOP3.LUT UR35, UR4, 0xffffff80, URZ, 0xc0, !UPT ;  /* 0xffffff8004237892 */ /* 0x000fc8000f8ec0ff */
[----:B------:R-:W-:Y:S01]  /*20e0*/  UIADD3 UR35, UPT, UPT, UR48, UR35, URZ ;  /* 0x0000002330237290 */ /* 0x000fe2000fffe0ff */
[----:B------:R-:W-:Y:S11]  /*20f0*/  BRA.U !UP0, `(.L_x_26) ;  /* 0x0000000108d07547 */ /* 0x000ff6000b800000 */
[----:B------:R-:W-:Y:S01]  /*2100*/  UMOV UR16, UR47 ;  /* 0x0000002f00107c82 */ /* 0x000fe20008000000 */
[----:B------:R-:W-:Y:S01]  /*2110*/  UMOV UR4, UR13 ;  /* 0x0000000d00047c82 */ /* 0x000fe20008000000 */
[----:B------:R-:W-:-:S05]  /*2120*/  UMOV UR34, URZ ;  /* 0x000000ff00227c82 */ /* 0x000fca0008000000 */
.L_x_32:
[----:B------:R-:W-:Y:S01]  /*2130*/  ULEA UR33, UR4, UR21, 0x3 ;  /* 0x0000001504217291 */ /* 0x000fe2000f8e18ff */
[----:B------:R-:W-:Y:S01]  /*2140*/  @P3 MOV R2, 0x3000 ;  /* 0x0000300000023802 */ /* 0x000fe20000000f00 */
[----:B-12---:R-:W-:Y:S10]  /*2150*/  @P0 BRA `(.L_x_27) ;  /* 0x00000000000c0947 */ /* 0x006ff40003800000 */
[----:B------:R-:W-:-:S04]  /*2160*/  SHF.L.U32 R3, R12, 0x1f, RZ ;  /* 0x0000001f0c037819 */ /* 0x000fc800000006ff */
[----:B------:R-:W1:Y:S02]  /*2170*/  SYNCS.PHASECHK.TRANS64.TRYWAIT P0, [UR33+0x118], R3 ;  /* 0x00011803ff0075a7 */ /* 0x000e640008001121 */
[----:B-1----:R-:W-:Y:S05]  /*2180*/  @!P0 BRA `(.L_x_28) ;  /* 0x0000007000348947 */ /* 0x002fea0003800000 */
.L_x_27:
[----:B------:R1:W-:Y:S01]  /*2190*/  @P3 SYNCS.ARRIVE.TRANS64 RZ, [UR33], R2 ;  /* 0x00000002ffff39a7 */ /* 0x0003e20008000021 */
[----:B------:R-:W-:Y:S02]  /*21a0*/  ULOP3.LUT UR5, UR24, 0x2, URZ, 0xfc, !UPT ;  /* 0x0000000218057892 */ /* 0x000fe4000f8efcff */
[----:B------:R-:W-:Y:S02]  /*21b0*/  UIADD3 UR16, UPT, UPT, UR16, 0x1, URZ ;  /* 0x0000000110107890 */ /* 0x000fe4000fffe0ff */
[----:B------:R-:W-:Y:S02]  /*21c0*/  UISETP.NE.AND UP0, UPT, UR5, 0x2, UPT ;  /* 0x000000020500788c */ /* 0x000fe4000bf05270 */
[----:B------:R-:W-:-:S07]  /*21d0*/  UISETP.NE.AND UP2, UPT, UR16, 0x1, UPT ;  /* 0x000000011000788c */ /* 0x000fce000bf45270 */
[----:B------:R-:W-:Y:S05]  /*21e0*/  BRA.U UP0, `(.L_x_29) ;  /* 0x0000000100047547 */ /* 0x000fea000b800000 */
[----:B--2-4-:R-:W-:Y:S05]  /*21f0*/  BPT.TRAP 0x1 ;  /* 0x000000040000795c */ /* 0x014fea0000300000 */
.L_x_29:
[----:B------:R-:W-:Y:S04]  /*2200*/  BSSY.RECONVERGENT B0, `(.L_x_30) ;  /* 0x0000003000007945 */ /* 0x000fe80003800200 */
[----:B------:R-:W-:Y:S05]  /*2210*/  @!P2 BRA `(.L_x_31) ;  /* 0x000000000004a947 */ /* 0x000fea0003800000 */
[----:B--2-4-:R-:W-:Y:S05]  /*2220*/  BPT.TRAP 0x1 ;  /* 0x000000040000795c */ /* 0x014fea0000300000 */
.L_x_31:
[----:B--2-4-:R-:W-:Y:S05]  /*2230*/  BSYNC.RECONVERGENT B0 ;  /* 0x0000000000007941 */ /* 0x014fea0003800200 */
.L_x_30:
[----:B------:R-:W-:Y:S02]  /*2240*/  UIADD3 UR5, UPT, UPT, UR4, 0x1, URZ ;  /* 0x0000000104057890 */ /* 0x000fe4000fffe0ff */
[----:B------:R-:W-:Y:S02]  /*2250*/  USHF.L.U32 UR4, UR4, 0xb, URZ ;  /* 0x0000000b04047899 */ /* 0x000fe400080006ff */
[----:B------:R-:W-:Y:S02]  /*2260*/  UISETP.NE.AND UP0, UPT, UR5, 0x23, UPT ;  /* 0x000000230500788c */ /* 0x000fe4000bf05270 */
[----:B------:R-:W-:Y:S02]  /*2270*/  ULOP3.LUT UR32, UR4, 0x400, UR41, 0xf8, !UPT ;  /* 0x0000040004207892 */ /* 0x000fe4000f8ef829 */
[----:B------:R-:W-:Y:S02]  /*2280*/  USEL UR6, URZ, 0x1, UP0 ;  /* 0x00000001ff067887 */ /* 0x000fe40008000000 */
[----:B------:R-:W-:-:S02]  /*2290*/  USEL UR13, UR5, URZ, UP0 ;  /* 0x000000ff050d7287 */ /* 0x000fc40008000000 */
[----:B------:R-:W-:Y:S02]  /*22a0*/  UIADD3 UR14, UP1, UPT, UR28, 0x80, URZ ;  /* 0x000000801c0e7890 */ /* 0x000fe4000ff3e0ff */
[----:B------:R-:W-:Y:S01]  /*22b0*/  ULEA UR5, UR13, UR21, 0x3 ;  /* 0x000000150d057291 */ /* 0x000fe2000f8e18ff */
[----:B------:R-:W-:Y:S01]  /*22c0*/  LOP3.LUT R12, R12, UR6, RZ, 0x3c, !PT ;  /* 0x000000060c0c7c12 */ /* 0x000fe2000f8e3cff */
[----:B------:R-:W-:Y:S02]  /*22d0*/  ULEA UR32, UR32, UR21, 0x1 ;  /* 0x0000001520207291 */ /* 0x000fe4000f8e08ff */
[----:B------:R-:W-:Y:S01]  /*22e0*/  UIADD3 UR6, UP0, UPT, UR28, 0x180, URZ ;  /* 0x000001801c067890 */ /* 0x000fe2000ff1e0ff */
[----:B-1-3--:R-:W-:Y:S01]  /*22f0*/  SHF.L.U32 R0, R12, 0x1f, RZ ;  /* 0x0000001f0c007819 */ /* 0x00afe200000006ff */
[----:B------:R-:W-:Y:S02]  /*2300*/  ULEA UR8, UR30, UR4, 0x1 ;  /* 0x000000041e087291 */ /* 0x000fe4000f8e08ff */
[----:B------:R-:W-:Y:S01]  /*2310*/  ULOP3.LUT UR33, UR33, 0xfefffff8, URZ, 0xc0, !UPT ;  /* 0xfefffff821217892 */ /* 0x000fe2000f8ec0ff */
[----:B------:R1:W2:Y:S01]  /*2320*/  SYNCS.PHASECHK.TRANS64.TRYWAIT P0, [UR5+0x118], R0 ;  /* 0x00011800ff0075a7 */ /* 0x0002a20008001105 */
[----:B------:R-:W-:-:S02]  /*2330*/  UIADD3.X UR15, UPT, UPT, URZ, UR29, URZ, UP1, !UPT ;  /* 0x0000001dff0f7290 */ /* 0x000fc40008ffe4ff */
[----:B------:R-:W-:Y:S02]  /*2340*/  UIADD3 UR32, UPT, UPT, UR32, 0x3500, URZ ;  /* 0x0000350020207890 */ /* 0x000fe4000fffe0ff */
[----:B------:R-:W-:Y:S02]  /*2350*/  UPRMT UR5, URZ, 0x5410, UR26 ;  /* 0x00005410ff057896 */ /* 0x000fe4000800001a */
[----:B------:R-:W-:Y:S02]  /*2360*/  UIADD3 UR8, UPT, UPT, UR21, 0x26500, UR8 ;  /* 0x0002650015087890 */ /* 0x000fe4000fffe008 */
[----:B------:R-:W-:Y:S02]  /*2370*/  UIADD3.X UR7, UPT, UPT, URZ, UR29, URZ, UP0, !UPT ;  /* 0x0000001dff077290 */ /* 0x000fe400087fe4ff */
[----:B------:R-:W-:Y:S01]  /*2380*/  UPRMT UR4, URZ, 0x5410, UR25 ;  /* 0x00005410ff047896 */ /* 0x000fe20008000019 */
[----:B------:R-:W-:Y:S01]  /*2390*/  UMOV UR18, 0x0 ;  /* 0x0000000000127882 */ /* 0x000fe20000000000 */
[----:B------:R-:W-:Y:S01]  /*23a0*/  UMOV UR19, 0x10000000 ;  /* 0x1000000000137882 */ /* 0x000fe20000000000 */
[----:B------:R-:W-:Y:S01]  /*23b0*/  UMOV UR10, UR34 ;  /* 0x00000022000a7c82 */ /* 0x000fe20008000000 */
[----:B------:R-:W-:Y:S01]  /*23c0*/  UMOV UR12, UR36 ;  /* 0x00000024000c7c82 */ /* 0x000fe20008000000 */
[----:B------:R-:W-:Y:S01]  /*23d0*/  UMOV UR9, UR33 ;  /* 0x0000002100097c82 */ /* 0x000fe20008000000 */
[----:B------:R3:W-:Y:S03]  /*23e0*/  UTMALDG.3D.MULTICAST.2CTA [UR32], [UR14], UR5, desc[UR18] ;  /* 0x000012200e0073b4 */ /* 0x0007e60008211805 */
[----:B------:R4:W-:Y:S01]  /*23f0*/  UTMALDG.3D.MULTICAST.2CTA [UR8], [UR6], UR4, desc[UR18] ;  /* 0x00001208060073b4 */ /* 0x0009e20008211804 */
[----:B---3--:R-:W-:Y:S01]  /*2400*/  UIADD3 UR34, UPT, UPT, UR34, 0x20, URZ ;  /* 0x0000002022227890 */ /* 0x008fe2000fffe0ff */
[----:B----4-:R-:W-:Y:S01]  /*2410*/  UMOV UR6, UR31 ;  /* 0x0000001f00067c82 */ /* 0x010fe20008000000 */
[----:B------:R-:W-:Y:S01]  /*2420*/  UMOV UR4, UR13 ;  /* 0x0000000d00047c82 */ /* 0x000fe20008000000 */
[----:B-1----:R-:W-:Y:S09]  /*2430*/  BRA.U UP2, `(.L_x_32) ;  /* 0xfffffffd023c7547 */ /* 0x002ff2000b83ffff */
.L_x_26:
[----:B------:R-:W-:Y:S01]  /*2440*/  ULEA UR4, UR13, UR21, 0x3 ;  /* 0x000000150d047291 */ /* 0x000fe2000f8e18ff */
[----:B---3--:R-:W-:Y:S01]  /*2450*/  SHF.L.U32 R0, R12, 0x1f, RZ ;  /* 0x0000001f0c007819 */ /* 0x008fe200000006ff */
[----:B------:R-:W-:Y:S01]  /*2460*/  @!P1 SYNCS.ARRIVE.TRANS64.A1T0 RZ, [UR21+0x268], RZ ;  /* 0x000268ffffff99a7 */ /* 0x000fe20008100015 */
[----:B------:R-:W-:-:S06]  /*2470*/  UISETP.GT.AND UP0, UPT, UR46, UR45, UPT ;  /* 0x0000002d2e00728c */ /* 0x000fcc000bf04270 */
[----:B-12---:R1:W2:Y:S03]  /*2480*/  SYNCS.PHASECHK.TRANS64.TRYWAIT P0, [UR4+0x118], R0 ;  /* 0x00011800ff0075a7 */ /* 0x0062a60008001104 */
[----:B------:R-:W-:Y:S05]  /*2490*/  BRA.U !UP0, `(.L_x_33) ;  /* 0x0000000108c07547 */ /* 0x000fea000b800000 */
[----:B------:R-:W-:Y:S01]  /*24a0*/  UIADD3 UR27, UPT, UPT, UR50, UR6, URZ ;  /* 0x00000006321b7290 */ /* 0x000fe2000fffe0ff */
[----:B------:R-:W-:-:S11]  /*24b0*/  UMOV UR4, UR13 ;  /* 0x0000000d00047c82 */ /* 0x000fd60008000000 */
.L_x_39:
[----:B------:R-:W-:Y:S01]  /*24c0*/  ULEA UR17, UR4, UR21, 0x3 ;  /* 0x0000001504117291 */ /* 0x000fe2000f8e18ff */
[----:B--2---:R-:W-:Y:S01]  /*24d0*/  @P3 MOV R2, 0x3000 ;  /* 0x0000300000023802 */ /* 0x004fe20000000f00 */
[----:B-12---:R-:W-:Y:S10]  /*24e0*/  @P0 BRA `(.L_x_34) ;  /* 0x00000000000c0947 */ /* 0x006ff40003800000 */
[----:B------:R-:W-:-:S04]  /*24f0*/  SHF.L.U32 R3, R12, 0x1f, RZ ;  /* 0x0000001f0c037819 */ /* 0x000fc800000006ff */
[----:B------:R-:W2:Y:S02]  /*2500*/  SYNCS.PHASECHK.TRANS64.TRYWAIT P0, [UR17+0x118], R3 ;  /* 0x00011803ff0075a7 */ /* 0x000ea40008001111 */
[----:B--2---:R-:W-:Y:S05]  /*2510*/  @!P0 BRA `(.L_x_35) ;  /* 0x0000006c00688947 */ /* 0x004fea0003800000 */
.L_x_34:
[----:B------:R2:W-:Y:S01]  /*2520*/  @P3 SYNCS.ARRIVE.TRANS64 RZ, [UR17], R2 ;  /* 0x00000002ffff39a7 */ /* 0x0005e20008000011 */
[----:B------:R-:W-:-:S04]  /*2530*/  ULOP3.LUT UR5, UR24, 0x2, URZ, 0xfc, !UPT ;  /* 0x0000000218057892 */ /* 0x000fc8000f8efcff */
[----:B------:R-:W-:-:S09]  /*2540*/  UISETP.NE.AND UP0, UPT, UR5, 0x2, UPT ;  /* 0x000000020500788c */ /* 0x000fd2000bf05270 */
[----:B------:R-:W-:Y:S05]  /*2550*/  BRA.U UP0, `(.L_x_36) ;  /* 0x0000000100047547 */ /* 0x000fea000b800000 */
[----:B----4-:R-:W-:Y:S05]  /*2560*/  BPT.TRAP 0x1 ;  /* 0x000000040000795c */ /* 0x010fea0000300000 */
.L_x_36:
[----:B------:R-:W-:Y:S04]  /*2570*/  BSSY.RECONVERGENT B0, `(.L_x_37) ;  /* 0x0000003000007945 */ /* 0x000fe80003800200 */
[----:B------:R-:W-:Y:S05]  /*2580*/  @!P2 BRA `(.L_x_38) ;  /* 0x000000000004a947 */ /* 0x000fea0003800000 */
[----:B----4-:R-:W-:Y:S05]  /*2590*/  BPT.TRAP 0x1 ;  /* 0x000000040000795c */ /* 0x010fea0000300000 */
.L_x_38:
[----:B----4-:R-:W-:Y:S05]  /*25a0*/  BSYNC.RECONVERGENT B0 ;  /* 0x0000000000007941 */ /* 0x010fea0003800200 */
.L_x_37:
[----:B------:R-:W-:Y:S02]  /*25b0*/  UIADD3 UR5, UPT, UPT, UR4, 0x1, URZ ;  /* 0x0000000104057890 */ /* 0x000fe4000fffe0ff */
[----:B------:R-:W-:Y:S02]  /*25c0*/  UIADD3 UR14, UP1, UPT, UR28, 0x80, URZ ;  /* 0x000000801c0e7890 */ /* 0x000fe4000ff3e0ff */
[----:B------:R-:W-:Y:S02]  /*25d0*/  UISETP.NE.AND UP0, UPT, UR5, 0x23, UPT ;  /* 0x000000230500788c */ /* 0x000fe4000bf05270 */
[----:B------:R-:W-:Y:S02]  /*25e0*/  ULEA UR16, UR4, UR38, 0xc ;  /* 0x0000002604107291 */ /* 0x000fe4000f8e60ff */
[----:B------:R-:W-:Y:S02]  /*25f0*/  USEL UR7, URZ, 0x1, UP0 ;  /* 0x00000001ff077887 */ /* 0x000fe40008000000 */
[----:B------:R-:W-:-:S02]  /*2600*/  USEL UR13, UR5, URZ, UP0 ;  /* 0x000000ff050d7287 */ /* 0x000fc40008000000 */
[----:B------:R-:W-:Y:S02]  /*2610*/  UIADD3 UR22, UP0, UPT, UR28, 0x180, URZ ;  /* 0x000001801c167890 */ /* 0x000fe4000ff1e0ff */
[----:B------:R-:W-:Y:S01]  /*2620*/  ULEA UR5, UR13, UR21, 0x3 ;  /* 0x000000150d057291 */ /* 0x000fe2000f8e18ff */
[----:B------:R-:W-:Y:S01]  /*2630*/  LOP3.LUT R12, R12, UR7, RZ, 0x3c, !PT ;  /* 0x000000070c0c7c12 */ /* 0x000fe2000f8e3cff */
[----:B------:R-:W-:Y:S02]  /*2640*/  ULEA UR8, UR4, UR37, 0xb ;  /* 0x0000002504087291 */ /* 0x000fe4000f8e58ff */
[----:B------:R-:W-:Y:S01]  /*2650*/  USHF.L.U32 UR18, UR6, 0x5, URZ ;  /* 0x0000000506127899 */ /* 0x000fe200080006ff */
[----:B-1----:R-:W-:Y:S01]  /*2660*/  SHF.L.U32 R0, R12, 0x1f, RZ ;  /* 0x0000001f0c007819 */ /* 0x002fe200000006ff */
[----:B------:R-:W-:Y:S02]  /*2670*/  ULOP3.LUT UR17, UR17, 0xfefffff8, URZ, 0xc0, !UPT ;  /* 0xfefffff811117892 */ /* 0x000fe4000f8ec0ff */
[----:B------:R-:W-:Y:S01]  /*2680*/  UPRMT UR4, URZ, 0x5410, UR26 ;  /* 0x00005410ff047896 */ /* 0x000fe2000800001a */
[----:B------:R3:W1:Y:S01]  /*2690*/  SYNCS.PHASECHK.TRANS64.TRYWAIT P0, [UR5+0x118], R0 ;  /* 0x00011800ff0075a7 */ /* 0x0006620008001105 */
[----:B------:R-:W-:-:S02]  /*26a0*/  UIADD3.X UR15, UPT, UPT, URZ, UR29, URZ, UP1, !UPT ;  /* 0x0000001dff0f7290 */ /* 0x000fc40008ffe4ff */
[----:B------:R-:W-:Y:S02]  /*26b0*/  UPRMT UR5, URZ, 0x5410, UR25 ;  /* 0x00005410ff057896 */ /* 0x000fe40008000019 */
[----:B------:R-:W-:Y:S01]  /*26c0*/  UIADD3.X UR23, UPT, UPT, URZ, UR29, URZ, UP0, !UPT ;  /* 0x0000001dff177290 */ /* 0x000fe200087fe4ff */
[----:B------:R-:W-:Y:S01]  /*26d0*/  UMOV UR32, 0x0 ;  /* 0x0000000000207882 */ /* 0x000fe20000000000 */
[----:B------:R-:W-:Y:S01]  /*26e0*/  UMOV UR33, 0x10000000 ;  /* 0x1000000000217882 */ /* 0x000fe20000000000 */
[----:B------:R-:W-:Y:S01]  /*26f0*/  UMOV UR19, UR35 ;  /* 0x0000002300137c82 */ /* 0x000fe20008000000 */
[----:B------:R-:W-:Y:S01]  /*2700*/  UMOV UR20, UR36 ;  /* 0x0000002400147c82 */ /* 0x000fe20008000000 */
[----:B------:R-:W-:Y:S01]  /*2710*/  UMOV UR12, UR36 ;  /* 0x00000024000c7c82 */ /* 0x000fe20008000000 */
[----:B------:R-:W-:Y:S01]  /*2720*/  UMOV UR9, UR17 ;  /* 0x0000001100097c82 */ /* 0x000fe20008000000 */
[----:B------:R-:W-:Y:S01]  /*2730*/  UMOV UR10, UR18 ;  /* 0x00000012000a7c82 */ /* 0x000fe20008000000 */
[----:B------:R4:W-:Y:S01]  /*2740*/  UTMALDG.3D.MULTICAST.2CTA [UR16], [UR14], UR4, desc[UR32] ;  /* 0x000020100e0073b4 */ /* 0x0009e20008211804 */
[----:B------:R-:W-:-:S04]  /*2750*/  UIADD3 UR6, UPT, UPT, UR6, 0x1, URZ ;  /* 0x0000000106067890 */ /* 0x000fc8000fffe0ff */
[----:B------:R-:W-:Y:S01]  /*2760*/  UISETP.NE.AND UP0, UPT, UR6, UR27, UPT ;  /* 0x0000001b0600728c */ /* 0x000fe2000bf05270 */
[----:B------:R3:W-:Y:S01]  /*2770*/  UTMALDG.3D.MULTICAST.2CTA [UR8], [UR22], UR5, desc[UR32] ;  /* 0x00002008160073b4 */ /* 0x0007e20008211805 */
[----:B----4-:R-:W-:-:S07]  /*2780*/  UMOV UR4, UR13 ;  /* 0x0000000d00047c82 */ /* 0x010fce0008000000 */
[----:B---3--:R-:W-:Y:S05]  /*2790*/  BRA.U UP0, `(.L_x_39) ;  /* 0xfffffffd00487547 */ /* 0x008fea000b83ffff */
.L_x_33:
[C---:B------:R-:W-:Y:S01]  /*27a0*/  LEA R3, R11.reuse, UR21, 0x3 ;  /* 0x000000150b037c11 */ /* 0x040fe2000f8e18ff */
[----:B------:R-:W-:Y:S01]  /*27b0*/  NOP ;  /* 0x0000000000007918 */ /* 0x000fe20000000000 */
[----:B-1----:R-:W-:Y:S02]  /*27c0*/  SHF.L.U32 R0, R10, 0x1f, RZ ;  /* 0x0000001f0a007819 */ /* 0x002fe400000006ff */
[----:B------:R-:W-:Y:S02]  /*27d0*/  LEA R4, R11, UR21, 0x4 ;  /* 0x000000150b047c11 */ /* 0x000fe4000f8e20ff */
[----:B--2---:R-:W1:Y:S02]  /*27e0*/  SYNCS.PHASECHK.TRANS64.TRYWAIT P0, [R3+URZ+0x270], R0 ;  /* 0x00027000030075a7 */ /* 0x004e6400080011ff */
[----:B-1----:R-:W-:Y:S05]  /*27f0*/  @!P0 BRA `(.L_x_40) ;  /* 0x0000006800c88947 */ /* 0x002fea0003800000 */
.L_x_168:
[----:B------:R-:W2:Y:S01]  /*2800*/  LDS.128 R4, [R4+0x300] ;  /* 0x0003000004047984 */ /* 0x000ea20000000c00 */
[----:B------:R-:W-:Y:S01]  /*2810*/  UISETP.GE.AND UP0, UPT, UR42, 0x1, UPT ;  /* 0x000000012a00788c */ /* 0x000fe2000bf06270 */
[----:B------:R-:W-:Y:S01]  /*2820*/  @!PT LDS RZ, [RZ] ;  /* 0x00000000fffff984 */ /* 0x000fe20000000800 */
[----:B------:R-:W-:Y:S01]  /*2830*/  @!PT LDS RZ, [RZ] ;  /* 0x00000000fffff984 */ /* 0x000fe20000000800 */
[----:B------:R-:W-:Y:S01]  /*2840*/  @!PT LDS RZ, [RZ] ;  /* 0x00000000fffff984 */ /* 0x000fe20000000800 */
[----:B------:R-:W-:Y:S01]  /*2850*/  @!PT LDS RZ, [RZ] ;  /* 0x00000000fffff984 */ /* 0x000fe20000000800 */
[----:B------:R3:W-:Y:S06]  /*2860*/  MEMBAR.ALL.CTA ;  /* 0x0000000000007992 */ /* 0x0007ec0000008000 */
[----:B---3--:R-:W3:Y:S01]  /*2870*/  FENCE.VIEW.ASYNC.S ;  /* 0x00000000000073c6 */ /* 0x008ee20000000000 */
[----:B--2---:R-:W-:-:S13]  /*2880*/  LOP3.LUT P0, RZ, R6, 0x1, RZ, 0xc0, !PT ;  /* 0x0000000106ff7812 */ /* 0x004fda000780c0ff */
[----:B---3--:R-:W-:Y:S01]  /*2890*/  VOTEU.ANY UP1, P0 ;  /* 0x0000000000ff7886 */ /* 0x008fe20000020100 */
[----:B------:R-:W-:-:S13]  /*28a0*/  PLOP3.LUT P0, PT, PT, PT, UP1, 0x80, 0x8 ;  /* 0x000000000008781c */ /* 0x000fda0003f0f018 */
[----:B-1----:R-:W-:Y:S02]  /*28b0*/  @P0 LOP3.LUT R0, R5, 0xffff, RZ, 0xc0, !PT ;  /* 0x0000ffff05000812 */ /* 0x002fe400078ec0ff */
[----:B------:R-:W-:Y:S02]  /*28c0*/  @P0 MOV R2, R4 ;  /* 0x0000000400020202 */ /* 0x000fe40000000f00 */
[----:B------:R-:W-:Y:S01]  /*28d0*/  @P0 R2UR UR5, R0 ;  /* 0x00000000000502ca */ /* 0x000fe200000e0000 */
[----:B------:R-:W-:Y:S01]  /*28e0*/  VIADD R0, R3, 0x280 ;  /* 0x0000028003007836 */ /* 0x000fe20000000000 */
[----:B------:R-:W-:Y:S02]  /*28f0*/  @P0 SHF.R.U32.HI R4, RZ, 0x10, R5 ;  /* 0x00000010ff040819 */ /* 0x000fe40000011605 */
[----:B------:R-:W-:Y:S02]  /*2900*/  @P0 R2UR UR6, R2 ;  /* 0x00000000020602ca */ /* 0x000fe400000e0000 */
[----:B------:R-:W-:-:S02]  /*2910*/  PRMT R0, RZ, 0x654, R0 ;  /* 0x00000654ff007816 */ /* 0x000fc40000000000 */
[----:B------:R-:W-:Y:S02]  /*2920*/  @P0 R2UR UR4, R4 ;  /* 0x00000000040402ca */ /* 0x000fe400000e0000 */
[----:B------:R1:W-:Y:S03]  /*2930*/  SYNCS.ARRIVE.TRANS64.RED.A1T0 RZ, [R0+URZ], RZ ;  /* 0x000000ff00ff79a7 */ /* 0x0003e600081004ff */
[----:B------:R-:W-:-:S04]  /*2940*/  @UP1 UMOV UR39, UR5 ;  /* 0x0000000500271c82 */ /* 0x000fc80008000000 */
[----:B------:R-:W-:-:S04]  /*2950*/  @UP1 UMOV UR40, UR6 ;  /* 0x0000000600281c82 */ /* 0x000fc80008000000 */
[----:B------:R-:W-:Y:S01]  /*2960*/  @UP1 UMOV UR36, UR4 ;  /* 0x0000000400241c82 */ /* 0x000fe20008000000 */
[----:B------:R-:W-:Y:S05]  /*2970*/  BRA.U !UP0, `(.L_x_41) ;  /* 0x0000000108d47547 */ /* 0x000fea000b800000 */
[----:B------:R-:W4:Y:S01]  /*2980*/  LDCU.128 UR16, c[0x0][0xb10] ;  /* 0x00016200ff1077ac */ /* 0x000f220008000c00 */
[----:B------:R-:W2:Y:S01]  /*2990*/  LDCU UR12, c[0x0][0xb20] ;  /* 0x00016400ff0c77ac */ /* 0x000ea20008000800 */
[----:B------:R-:W3:Y:S01]  /*29a0*/  LDCU UR20, c[0x0][0xb0c] ;  /* 0x00016180ff1477ac */ /* 0x000ee20008000800 */
[----:B------:R-:W1:Y:S01]  /*29b0*/  LDCU.64 UR8, c[0x0][0xb28] ;  /* 0x00016500ff0877ac */ /* 0x000e620008000a00 */
[----:B------:R-:W-:Y:S02]  /*29c0*/  UISETP.NE.AND UP3, UPT, UR42, 0x1, UPT ;  /* 0x000000012a00788c */ /* 0x000fe4000bf65270 */
[----:B----4-:R-:W-:Y:S02]  /*29d0*/  UIMAD.WIDE.U32 UR6, UR43, UR19, URZ ;  /* 0x000000132b0672a5 */ /* 0x010fe4000f8e00ff */
[----:B------:R-:W-:Y:S02]  /*29e0*/  UIMAD.WIDE.U32 UR4, UR44, UR16, URZ ;  /* 0x000000102c0472a5 */ /* 0x000fe4000f8e00ff */
[----:B------:R-:W-:-:S02]  /*29f0*/  UISETP.NE.AND UP0, UPT, UR18, 0x1, UPT ;  /* 0x000000011200788c */ /* 0x000fc4000bf05270 */
[----:B------:R-:W-:Y:S01]  /*2a00*/  UIMAD.WIDE.U32 UR22, UR39, UR19, URZ ;  /* 0x00000013271672a5 */ /* 0x000fe2000f8e00ff */
[----:B------:R-:W-:Y:S02]  /*2a10*/  UMOV UR6, UR7 ;  /* 0x0000000700067c82 */ /* 0x000fe40008000000 */
[----:B------:R-:W-:Y:S01]  /*2a20*/  UMOV UR4, UR5 ;  /* 0x0000000500047c82 */ /* 0x000fe20008000000 */
[----:B--2---:R-:W-:Y:S02]  /*2a30*/  USHF.R.U32.HI UR6, URZ, UR12, UR6 ;  /* 0x0000000cff067299 */ /* 0x004fe40008011606 */
[----:B---3--:R-:W-:Y:S02]  /*2a40*/  UISETP.NE.AND UP2, UPT, UR20, 0x1, UPT ;  /* 0x000000011400788c */ /* 0x008fe4000bf45270 */
[----:B------:R-:W-:Y:S02]  /*2a50*/  USHF.R.U32.HI UR4, URZ, UR17, UR4 ;  /* 0x00000011ff047299 */ /* 0x000fe40008011604 */
[----:B------:R-:W-:-:S02]  /*2a60*/  USEL UR5, UR43, UR6, !UP0 ;  /* 0x000000062b057287 */ /* 0x000fc4000c000000 */
[----:B------:R-:W-:Y:S02]  /*2a70*/  USEL UR6, UR44, UR4, !UP2 ;  /* 0x000000042c067287 */ /* 0x000fe4000d000000 */
[----:B-1----:R-:W-:Y:S01]  /*2a80*/  UIMAD.WIDE.U32 UR10, UR5, UR8, URZ ;  /* 0x00000008050a72a5 */ /* 0x002fe2000f8e00ff */
[----:B------:R-:W-:Y:S01]  /*2a90*/  UMOV UR4, UR23 ;  /* 0x0000001700047c82 */ /* 0x000fe20008000000 */
[----:B------:R-:W-:Y:S02]  /*2aa0*/  UIMAD.WIDE.U32 UR14, UR40, UR16, URZ ;  /* 0x00000010280e72a5 */ /* 0x000fe4000f8e00ff */
[----:B------:R-:W-:-:S03]  /*2ab0*/  UIMAD.WIDE.U32 UR22, UR6, UR8, URZ ;  /* 0x00000008061672a5 */ /* 0x000fc6000f8e00ff */
[----:B------:R-:W-:Y:S01]  /*2ac0*/  UMOV UR10, UR11 ;  /* 0x0000000b000a7c82 */ /* 0x000fe20008000000 */
[----:B------:R-:W-:Y:S02]  /*2ad0*/  USHF.R.U32.HI UR4, URZ, UR12, UR4 ;  /* 0x0000000cff047299 */ /* 0x000fe40008011604 */
[----:B------:R-:W-:Y:S01]  /*2ae0*/  @UP3 USHF.R.U32.HI UR5, URZ, UR9, UR10 ;  /* 0x00000009ff053299 */ /* 0x000fe2000801160a */
[----:B------:R-:W-:Y:S01]  /*2af0*/  UMOV UR14, UR15 ;  /* 0x0000000f000e7c82 */ /* 0x000fe20008000000 */
[----:B------:R-:W-:Y:S01]  /*2b00*/  UMOV UR22, UR23 ;  /* 0x0000001700167c82 */ /* 0x000fe20008000000 */
[----:B------:R-:W-:Y:S02]  /*2b10*/  USHF.R.U32.HI UR17, URZ, UR17, UR14 ;  /* 0x00000011ff117299 */ /* 0x000fe4000801160e */
[----:B------:R-:W-:Y:S02]  /*2b20*/  USEL UR4, UR39, UR4, !UP0 ;  /* 0x0000000427047287 */ /* 0x000fe4000c000000 */
[----:B------:R-:W-:-:S02]  /*2b30*/  @UP3 USHF.R.U32.HI UR6, URZ, UR9, UR22 ;  /* 0x00000009ff063299 */ /* 0x000fc40008011616 */
[----:B------:R-:W-:Y:S02]  /*2b40*/  UIMAD UR7, UR42, UR5, URZ ;  /* 0x000000052a0772a4 */ /* 0x000fe4000f8e02ff */
[----:B------:R-:W-:Y:S02]  /*2b50*/  USEL UR5, UR40, UR17, !UP2 ;  /* 0x0000001128057287 */ /* 0x000fe4000d000000 */
[----:B------:R-:W-:Y:S02]  /*2b60*/  UIMAD UR10, UR42, UR6, URZ ;  /* 0x000000062a0a72a4 */ /* 0x000fe4000f8e02ff */
[----:B------:R-:W-:Y:S02]  /*2b70*/  UISETP.GE.AND UP0, UPT, UR4, UR7, UPT ;  /* 0x000000070400728c */ /* 0x000fe4000bf06270 */
[----:B------:R-:W-:Y:S02]  /*2b80*/  UIMAD.WIDE.U32 UR14, UR4, UR8, URZ ;  /* 0x00000008040e72a5 */ /* 0x000fe4000f8e00ff */
[----:B------:R-:W-:-:S02]  /*2b90*/  UISETP.GE.OR UP0, UPT, UR5, UR10, UP0 ;  /* 0x0000000a0500728c */ /* 0x000fc40008706670 */
        /* <DEDUP_REMOVED lines=19> */
.L_x_41:
[----:B------:R-:W2:Y:S02]  /*2cd0*/  LDCU UR4, c[0x0][0xb30] ;  /* 0x00016600ff0477ac */ /* 0x000ea40008000800 */
[----:B--2---:R-:W-:-:S09]  /*2ce0*/  UISETP.NE.AND UP0, UPT, UR4, 0x1, UPT ;  /* 0x000000010400788c */ /* 0x004fd2000bf05270 */
[----:B------:R-:W-:Y:S05]  /*2cf0*/  BRA.U UP0, `(.L_x_42) ;  /* 0x0000000100447547 */ /* 0x000fea000b800000 */
[----:B------:R-:W2:Y:S01]  /*2d00*/  LDCU.128 UR8, c[0x0][0xb10] ;  /* 0x00016200ff0877ac */ /* 0x000ea20008000c00 */
[----:B------:R-:W3:Y:S01]  /*2d10*/  LDCU UR12, c[0x0][0xb0c] ;  /* 0x00016180ff0c77ac */ /* 0x000ee20008000800 */
[----:B------:R-:W1:Y:S01]  /*2d20*/  LDCU UR14, c[0x0][0xb20] ;  /* 0x00016400ff0e77ac */ /* 0x000e620008000800 */
[----:B--2---:R-:W-:Y:S02]  /*2d30*/  UIMAD.WIDE.U32 UR6, UR40, UR8, URZ ;  /* 0x00000008280672a5 */ /* 0x004fe4000f8e00ff */
[----:B------:R-:W-:Y:S02]  /*2d40*/  UIMAD.WIDE.U32 UR4, UR39, UR11, URZ ;  /* 0x0000000b270472a5 */ /* 0x000fe4000f8e00ff */
[----:B---3--:R-:W-:Y:S02]  /*2d50*/  UISETP.NE.AND UP2, UPT, UR12, 0x1, UPT ;  /* 0x000000010c00788c */ /* 0x008fe4000bf45270 */
[----:B------:R-:W-:Y:S01]  /*2d60*/  UISETP.NE.AND UP0, UPT, UR10, 0x1, UPT ;  /* 0x000000010a00788c */ /* 0x000fe2000bf05270 */
[----:B------:R-:W-:-:S02]  /*2d70*/  UMOV UR6, UR7 ;  /* 0x0000000700067c82 */ /* 0x000fc40008000000 */
[----:B------:R-:W-:Y:S01]  /*2d80*/  UMOV UR4, UR5 ;  /* 0x0000000500047c82 */ /* 0x000fe20008000000 */
[----:B------:R-:W-:Y:S02]  /*2d90*/  USHF.R.U32.HI UR9, URZ, UR9, UR6 ;  /* 0x00000009ff097299 */ /* 0x000fe40008011606 */
[----:B-1----:R-:W-:Y:S02]  /*2da0*/  USHF.R.U32.HI UR4, URZ, UR14, UR4 ;  /* 0x0000000eff047299 */ /* 0x002fe40008011604 */
[----:B------:R-:W-:Y:S02]  /*2db0*/  USEL UR5, UR40, UR9, !UP2 ;  /* 0x0000000928057287 */ /* 0x000fe4000d000000 */
[----:B------:R-:W-:-:S04]  /*2dc0*/  USEL UR4, UR39, UR4, !UP0 ;  /* 0x0000000427047287 */ /* 0x000fc8000c000000 */
[----:B------:R-:W-:Y:S02]  /*2dd0*/  UIADD3 UR6, UPT, UPT, UR5, -UR4, URZ ;  /* 0x8000000405067290 */ /* 0x000fe4000fffe0ff */
[----:B------:R-:W-:Y:S02]  /*2de0*/  UIADD3 UR4, UPT, UPT, -UR5, UR4, URZ ;  /* 0x0000000405047290 */ /* 0x000fe4000fffe1ff */
[----:B------:R-:W-:Y:S02]  /*2df0*/  UIMAD UR39, UR6, UR10, UR39 ;  /* 0x0000000a062772a4 */ /* 0x000fe4000f8e0227 */
[----:B------:R-:W-:-:S12]  /*2e00*/  UIMAD UR40, UR4, UR12, UR40 ;  /* 0x0000000c042872a4 */ /* 0x000fd8000f8e0228 */
.L_x_42:
[----:B------:R-:W-:Y:S01]  /*2e10*/  VIADD R11, R11, 0x1 ;  /* 0x000000010b0b7836 */ /* 0x000fe20000000000 */
[----:B------:R-:W-:Y:S02]  /*2e20*/  R2UR UR5, R53 ;  /* 0x00000000350572ca */ /* 0x000fe400000e0000 */
[----:B------:R-:W-:Y:S02]  /*2e30*/  R2UR UR4, R52 ;  /* 0x00000000340472ca */ /* 0x000fe400000e0000 */
[C---:B------:R-:W-:Y:S02]  /*2e40*/  ISETP.NE.AND P0, PT, R11.reuse, 0x2, PT ;  /* 0x000000020b00780c */ /* 0x040fe40003f05270 */
[----:B------:R-:W-:Y:S02]  /*2e50*/  PLOP3.LUT P1, PT, PT, PT, PT, 0x80, 0x8 ;  /* 0x000000000008781c */ /* 0x000fe40003f2f070 */
[----:B-1----:R-:W-:Y:S02]  /*2e60*/  SEL R0, RZ, 0x1, P0 ;  /* 0x00000001ff007807 */ /* 0x002fe40000000000 */
[----:B------:R-:W-:-:S02]  /*2e70*/  SEL R11, R11, RZ, P0 ;  /* 0x000000ff0b0b7207 */ /* 0x000fc40000000000 */
[----:B------:R-:W-:Y:S01]  /*2e80*/  LOP3.LUT R10, R10, R0, RZ, 0x3c, !PT ;  /* 0x000000000a0a7212 */ /* 0x000fe200078e3cff */
[----:B------:R-:W-:Y:S02]  /*2e90*/  UIADD3 UR20, UPT, UPT, UR40, UR5, URZ ;  /* 0x0000000528147290 */ /* 0x000fe4000fffe0ff */
[----:B------:R-:W-:Y:S01]  /*2ea0*/  UIADD3 UR27, UPT, UPT, UR39, UR4, URZ ;  /* 0x00000004271b7290 */ /* 0x000fe2000fffe0ff */
[----:B------:R-:W-:Y:S11]  /*2eb0*/  BRA.U UP1, `(.L_x_43) ;  /* 0xfffffff101347547 */ /* 0x000ff6000b83ffff */
[----:B------:R-:W-:Y:S01]  /*2ec0*/  UIADD3 UR21, UPT, UPT, UR21, 0x118, URZ ;  /* 0x0000011815157890 */ /* 0x000fe2000fffe0ff */
[----:B------:R-:W-:-:S03]  /*2ed0*/  SHF.L.U32 R2, R12, 0x1f, RZ ;  /* 0x0000001f0c027819 */ /* 0x000fc600000006ff */
[----:B------:R-:W-:-:S09]  /*2ee0*/  ULEA UR4, UR13, UR21, 0x3 ;  /* 0x000000150d047291 */ /* 0x000fd2000f8e18ff */
[----:B------:R-:W1:Y:S02]  /*2ef0*/  SYNCS.PHASECHK.TRANS64.TRYWAIT P0, [UR4], R2 ;  /* 0x00000002ff0075a7 */ /* 0x000e640008001104 */
[----:B-1----:R-:W-:Y:S05]  /*2f00*/  @!P0 BRA `(.L_x_44) ;  /* 0x0000006400188947 */ /* 0x002fea0003800000 */
.L_x_170:
[----:B------:R-:W-:-:S04]  /*2f10*/  UIADD3 UR4, UPT, UPT, UR13, 0x1, URZ ;  /* 0x000000010d047890 */ /* 0x000fc8000fffe0ff */
[----:B------:R-:W-:-:S04]  /*2f20*/  UISETP.NE.AND UP0, UPT, UR4, 0x23, UPT ;  /* 0x000000230400788c */ /* 0x000fc8000bf05270 */
[----:B------:R-:W-:Y:S02]  /*2f30*/  USEL UR6, URZ, 0x1, UP0 ;  /* 0x00000001ff067887 */ /* 0x000fe40008000000 */
[----:B------:R-:W-:-:S04]  /*2f40*/  USEL UR4, UR4, URZ, UP0 ;  /* 0x000000ff04047287 */ /* 0x000fc80008000000 */
[----:B------:R-:W-:Y:S01]  /*2f50*/  ULEA UR5, UR4, UR21, 0x3 ;  /* 0x0000001504057291 */ /* 0x000fe2000f8e18ff */
[----:B-1----:R-:W-:-:S04]  /*2f60*/  LOP3.LUT R2, R12, UR6, RZ, 0x3c, !PT ;  /* 0x000000060c027c12 */ /* 0x002fc8000f8e3cff */
[----:B------:R-:W-:-:S04]  /*2f70*/  SHF.L.U32 R3, R2, 0x1f, RZ ;  /* 0x0000001f02037819 */ /* 0x000fc800000006ff */
[----:B------:R-:W1:Y:S02]  /*2f80*/  SYNCS.PHASECHK.TRANS64.TRYWAIT P0, [UR5], R3 ;  /* 0x00000003ff0075a7 */ /* 0x000e640008001105 */
[----:B-1----:R-:W-:Y:S05]  /*2f90*/  @!P0 BRA `(.L_x_45) ;  /* 0x00000064000c8947 */ /* 0x002fea0003800000 */
.L_x_172:
[----:B------:R-:W-:-:S04]  /*2fa0*/  UIADD3 UR4, UPT, UPT, UR4, 0x1, URZ ;  /* 0x0000000104047890 */ /* 0x000fc8000fffe0ff */
[----:B------:R-:W-:-:S04]  /*2fb0*/  UISETP.NE.AND UP0, UPT, UR4, 0x23, UPT ;  /* 0x000000230400788c */ /* 0x000fc8000bf05270 */
[----:B------:R-:W-:Y:S02]  /*2fc0*/  USEL UR6, URZ, 0x1, UP0 ;  /* 0x00000001ff067887 */ /* 0x000fe40008000000 */
[----:B------:R-:W-:-:S04]  /*2fd0*/  USEL UR4, UR4, URZ, UP0 ;  /* 0x000000ff04047287 */ /* 0x000fc80008000000 */
[----:B------:R-:W-:Y:S01]  /*2fe0*/  ULEA UR5, UR4, UR21, 0x3 ;  /* 0x0000001504057291 */ /* 0x000fe2000f8e18ff */
[----:B------:R-:W-:-:S04]  /*2ff0*/  LOP3.LUT R2, R2, UR6, RZ, 0x3c, !PT ;  /* 0x0000000602027c12 */ /* 0x000fc8000f8e3cff */
[----:B-1----:R-:W-:-:S04]  /*3000*/  SHF.L.U32 R3, R2, 0x1f, RZ ;  /* 0x0000001f02037819 */ /* 0x002fc800000006ff */
[----:B------:R-:W1:Y:S02]  /*3010*/  SYNCS.PHASECHK.TRANS64.TRYWAIT P0, [UR5], R3 ;  /* 0x00000003ff0075a7 */ /* 0x000e640008001105 */
[----:B-1----:R-:W-:Y:S05]  /*3020*/  @!P0 BRA `(.L_x_46) ;  /* 0x0000006400008947 */ /* 0x002fea0003800000 */
.L_x_174:
        /* <DEDUP_REMOVED lines=9> */
.L_x_176:
        /* <DEDUP_REMOVED lines=9> */
.L_x_178:
        /* <DEDUP_REMOVED lines=9> */
.L_x_180:
        /* <DEDUP_REMOVED lines=9> */
.L_x_182:
        /* <DEDUP_REMOVED lines=9> */
.L_x_184:
        /* <DEDUP_REMOVED lines=9> */
.L_x_186:
        /* <DEDUP_REMOVED lines=9> */
.L_x_188:
        /* <DEDUP_REMOVED lines=9> */
.L_x_190:
        /* <DEDUP_REMOVED lines=9> */
.L_x_192:
        /* <DEDUP_REMOVED lines=9> */
.L_x_194:
        /* <DEDUP_REMOVED lines=9> */
.L_x_196:
        /* <DEDUP_REMOVED lines=9> */
.L_x_198:
        /* <DEDUP_REMOVED lines=9> */
.L_x_200:
        /* <DEDUP_REMOVED lines=9> */
.L_x_202:
        /* <DEDUP_REMOVED lines=9> */
.L_x_204:
        /* <DEDUP_REMOVED lines=9> */
.L_x_206:
        /* <DEDUP_REMOVED lines=9> */
.L_x_208:
        /* <DEDUP_REMOVED lines=9> */
.L_x_210:
        /* <DEDUP_REMOVED lines=9> */
.L_x_212:
        /* <DEDUP_REMOVED lines=9> */
.L_x_214:
        /* <DEDUP_REMOVED lines=9> */
.L_x_216:
        /* <DEDUP_REMOVED lines=9> */
.L_x_218:
        /* <DEDUP_REMOVED lines=9> */
.L_x_220:
        /* <DEDUP_REMOVED lines=9> */
.L_x_222:
        /* <DEDUP_REMOVED lines=9> */
.L_x_224:
        /* <DEDUP_REMOVED lines=9> */
.L_x_226:
        /* <DEDUP_REMOVED lines=9> */
.L_x_228:
        /* <DEDUP_REMOVED lines=9> */
.L_x_230:
        /* <DEDUP_REMOVED lines=9> */
.L_x_232:
        /* <DEDUP_REMOVED lines=9> */
.L_x_234:
        /* <DEDUP_REMOVED lines=9> */
.L_x_236:
[----:B------:R-:W-:-:S04]  /*41a0*/  UIADD3 UR4, UPT, UPT, UR4, 0x1, URZ ;  /* 0x0000000104047890 */ /* 0x000fc8000fffe0ff */
[----:B------:R-:W-:-:S04]  /*41b0*/  UISETP.NE.AND UP0, UPT, UR4, 0x23, UPT ;  /* 0x000000230400788c */ /* 0x000fc8000bf05270 */
[----:B------:R-:W-:Y:S02]  /*41c0*/  USEL UR5, URZ, 0x1, UP0 ;  /* 0x00000001ff057887 */ /* 0x000fe40008000000 */
[----:B------:R-:W-:-:S04]  /*41d0*/  USEL UR4, UR4, URZ, UP0 ;  /* 0x000000ff04047287 */ /* 0x000fc80008000000 */
[----:B------:R-:W-:Y:S01]  /*41e0*/  ULEA UR4, UR4, UR21, 0x3 ;  /* 0x0000001504047291 */ /* 0x000fe2000f8e18ff */
[----:B------:R-:W-:-:S04]  /*41f0*/  LOP3.LUT R2, R2, UR5, RZ, 0x3c, !PT ;  /* 0x0000000502027c12 */ /* 0x000fc8000f8e3cff */
[----:B------:R-:W-:Y:S01]  /*4200*/  SHF.L.U32 R2, R2, 0x1f, RZ ;  /* 0x0000001f02027819 */ /* 0x000fe200000006ff */
[----:B-1----:R-:W-:-:S07]  /*4210*/  IMAD.U32 R0, RZ, RZ, UR4 ;  /* 0x00000004ff007e24 */ /* 0x002fce000f8e00ff */
.L_x_78:
[----:B-1----:R1:W2:Y:S02]  /*4220*/  SYNCS.PHASECHK.TRANS64.TRYWAIT P0, [R0+URZ], R2 ;  /* 0x00000002000075a7 */ /* 0x0022a400080011ff */
[----:B--2---:R-:W-:Y:S05]  /*4230*/  @!P0 NANOSLEEP.SYNCS 0x989680 ;  /* 0x009896800000895d */ /* 0x004fea0003900000 */
[----:B------:R-:W2:Y:S02]  /*4240*/  @!P0 SYNCS.PHASECHK.TRANS64 P0, [R0+URZ], R2 ;  /* 0x00000002000085a7 */ /* 0x000ea400080010ff */
[----:B--2-4-:R-:W-:Y:S05]  /*4250*/  @P0 EXIT ;  /* 0x000000000000094d */ /* 0x014fea0003800000 */
[----:B------:R-:W-:Y:S05]  /*4260*/  BRA `(.L_x_78) ;  /* 0xfffffffc00ec7947 */ /* 0x000fea000383ffff */
.L_x_23:
[----:B------:R-:W-:-:S04]  /*4270*/  UISETP.NE.AND UP0, UPT, UR55, URZ, UPT ;  /* 0x000000ff3700728c */ /* 0x000fc8000bf05270 */
[----:B------:R-:W-:-:S09]  /*4280*/  UISETP.NE.OR UP0, UPT, UR22, 0x1, UP0 ;  /* 0x000000011600788c */ /* 0x000fd20008705670 */
[----:B------:R-:W-:Y:S05]  /*4290*/  BRA.U UP0, `(.L_x_79) ;  /* 0x0000000500487547 */ /* 0x000fea000b800000 */
[----:B------:R-:W-:Y:S01]  /*42a0*/  ISETP.GE.U32.AND P2, PT, R0, 0x8, PT ;  /* 0x000000080000780c */ /* 0x000fe20003f46070 */
[----:B------:R-:W-:Y:S01]  /*42b0*/  IMAD.MOV.U32 R12, RZ, RZ, 0x1 ;  /* 0x00000001ff0c7424 */ /* 0x000fe200078e00ff */
[----:B------:R-:W-:Y:S02]  /*42c0*/  CS2R R10, SRZ ;  /* 0x00000000000a7805 */ /* 0x000fe4000001ff00 */
[----:B------:R-:W-:Y:S01]  /*42d0*/  CS2R R8, SRZ ;  /* 0x0000000000087805 */ /* 0x000fe2000001ff00 */
[----:B------:R-:W-:Y:S01]  /*42e0*/  UMOV UR6, 0x400 ;  /* 0x0000040000067882 */ /* 0x000fe20000000000 */
[----:B------:R-:W-:Y:S01]  /*42f0*/  UMOV UR5, URZ ;  /* 0x000000ff00057c82 */ /* 0x000fe20008000000 */
[----:B------:R-:W-:-:S12]  /*4300*/  ULEA UR6, UR55, UR6, 0x18 ;  /* 0x0000000637067291 */ /* 0x000fd8000f8ec0ff */
.L_x_83:
[----:B------:R-:W-:Y:S02]  /*4310*/  LEA R2, R8, UR6, 0x3 ;  /* 0x0000000608027c11 */ /* 0x000fe4000f8e18ff */
[----:B------:R-:W-:-:S03]  /*4320*/  SHF.L.U32 R4, R9, 0x1f, RZ ;  /* 0x0000001f09047819 */ /* 0x000fc600000006ff */
[----:B------:R-:W-:Y:S01]  /*4330*/  VIADD R5, R2, 0x2e0 ;  /* 0x000002e002057836 */ /* 0x000fe20000000000 */
[----:B------:R-:W2:Y:S02]  /*4340*/  SYNCS.PHASECHK.TRANS64.TRYWAIT P0, [R2+URZ+0x2d0], R4 ;  /* 0x0002d004020075a7 */ /* 0x000ea400080011ff */
[----:B--2---:R-:W-:Y:S05]  /*4350*/  @!P0 BRA `(.L_x_80) ;  /* 0x0000005c00348947 */ /* 0x004fea0003800000 */
.L_x_237:
[----:B------:R-:W-:Y:S01]  /*4360*/  ULEA UR4, UR5, UR6, 0x3 ;  /* 0x0000000605047291 */ /* 0x000fe2000f8e18ff */
[----:B--2---:R-:W-:Y:S01]  /*4370*/  PRMT R2, RZ, 0x654, R5 ;  /* 0x00000654ff027816 */ /* 0x004fe20000000005 */
[----:B------:R-:W-:Y:S01]  /*4380*/  @!P2 IMAD.MOV.U32 R4, RZ, RZ, 0x10 ;  /* 0x00000010ff04a424 */ /* 0x000fe200078e00ff */
[----:B------:R-:W-:Y:S01]  /*4390*/  SHF.L.U32 R5, R12, 0x1f, RZ ;  /* 0x0000001f0c057819 */ /* 0x000fe200000006ff */
[----:B------:R-:W-:Y:S01]  /*43a0*/  UIADD3 UR7, UPT, UPT, UR4, 0x270, URZ ;  /* 0x0000027004077890 */ /* 0x000fe2000fffe0ff */
[----:B------:R2:W-:Y:S05]  /*43b0*/  SYNCS.ARRIVE.TRANS64.RED.A1T0 RZ, [R2+URZ], RZ ;  /* 0x000000ff02ff79a7 */ /* 0x0005ea00081004ff */
[----:B------:R-:W-:Y:S01]  /*43c0*/  IMAD.U32 R6, RZ, RZ, UR7 ;  /* 0x00000007ff067e24 */ /* 0x000fe2000f8e00ff */
[----:B------:R-:W3:Y:S04]  /*43d0*/  SYNCS.PHASECHK.TRANS64.TRYWAIT P0, [UR4+0x280], R5 ;  /* 0x00028005ff0075a7 */ /* 0x000ee80008001104 */
[----:B------:R-:W-:Y:S01]  /*43e0*/  PRMT R6, R0, 0x654, R6 ;  /* 0x0000065400067816 */ /* 0x000fe20000000006 */
[----:B--23--:R-:W-:Y:S06]  /*43f0*/  @!P0 BRA `(.L_x_81) ;  /* 0x0000005c00208947 */ /* 0x00cfec0003800000 */
.L_x_239:
[----:B------:R-:W-:Y:S01]  /*4400*/  ULEA UR8, UR5, UR6, 0x4 ;  /* 0x0000000605087291 */ /* 0x000fe2000f8e20ff */
[----:B------:R-:W-:Y:S01]  /*4410*/  SEL R3, R6, R3, !P2 ;  /* 0x0000000306037207 */ /* 0x000fe20005000000 */
[----:B------:R-:W-:Y:S01]  /*4420*/  UIADD3 UR9, UPT, UPT, UR4, 0x270, URZ ;  /* 0x0000027004097890 */ /* 0x000fe2000fffe0ff */
[----:B--2---:R-:W-:Y:S01]  /*4430*/  LEA R2, R11, UR6, 0x3 ;  /* 0x000000060b027c11 */ /* 0x004fe2000f8e18ff */
[----:B------:R-:W-:Y:S01]  /*4440*/  UIADD3 UR8, UPT, UPT, UR8, 0x300, URZ ;  /* 0x0000030008087890 */ /* 0x000fe2000fffe0ff */
[----:B------:R2:W-:Y:S01]  /*4450*/  @!P2 SYNCS.ARRIVE.TRANS64.RED RZ, [R3+URZ], R4 ;  /* 0x0000000403ffa9a7 */ /* 0x0005e200080004ff */
[----:B------:R-:W-:Y:S01]  /*4460*/  UIADD3 UR4, UPT, UPT, UR5, 0x1, URZ ;  /* 0x0000000105047890 */ /* 0x000fe2000fffe0ff */
[----:B------:R-:W-:-:S03]  /*4470*/  VIADD R8, R8, 0x1 ;  /* 0x0000000108087836 */ /* 0x000fc60000000000 */
[----:B------:R-:W-:Y:S02]  /*4480*/  UISETP.NE.AND UP0, UPT, UR4, 0x2, UPT ;  /* 0x000000020400788c */ /* 0x000fe4000bf05270 */
[----:B------:R-:W-:Y:S01]  /*4490*/  ISETP.NE.AND P0, PT, R8, 0x2, PT ;  /* 0x000000020800780c */ /* 0x000fe20003f05270 */
[----:B------:R-:W-:Y:S06]  /*44a0*/  UGETNEXTWORKID.BROADCAST [UR8], [UR9] ;  /* 0x00000000080073ca */ /* 0x000fec0008000100 */
[----:B------:R-:W-:Y:S02]  /*44b0*/  USEL UR7, URZ, 0x1, UP0 ;  /* 0x00000001ff077887 */ /* 0x000fe40008000000 */
[----:B------:R-:W-:-:S04]  /*44c0*/  USEL UR5, UR4, URZ, UP0 ;  /* 0x000000ff04057287 */ /* 0x000fc80008000000 */
[----:B------:R-:W-:Y:S02]  /*44d0*/  LOP3.LUT R12, R12, UR7, RZ, 0x3c, !PT ;  /* 0x000000070c0c7c12 */ /* 0x000fe4000f8e3cff */
[----:B--2---:R-:W-:-:S04]  /*44e0*/  SHF.L.U32 R4, R10, 0x1f, RZ ;  /* 0x0000001f0a047819 */ /* 0x004fc800000006ff */
[----:B------:R-:W2:Y:S02]  /*44f0*/  SYNCS.PHASECHK.TRANS64.TRYWAIT P1, [R2+URZ+0x270], R4 ;  /* 0x00027004020075a7 */ /* 0x000ea400080211ff */
[----:B--2---:R-:W-:Y:S05]  /*4500*/  @!P1 BRA `(.L_x_82) ;  /* 0x0000005800f49947 */ /* 0x004fea0003800000 */
.L_x_240:
[C---:B--2---:R-:W-:Y:S01]  /*4510*/  LEA R4, R11.reuse, UR6, 0x4 ;  /* 0x000000060b047c11 */ /* 0x044fe2000f8e20ff */
[----:B------:R-:W-:Y:S01]  /*4520*/  VIADD R2, R2, 0x280 ;  /* 0x0000028002027836 */ /* 0x000fe20000000000 */
[----:B------:R-:W-:Y:S01]  /*4530*/  SEL R8, R8, RZ, P0 ;  /* 0x000000ff08087207 */ /* 0x000fe20000000000 */
[----:B------:R-:W-:-:S03]  /*4540*/  VIADD R11, R11, 0x1 ;  /* 0x000000010b0b7836 */ /* 0x000fc60000000000 */
[----:B------:R-:W2:Y:S01]  /*4550*/  LDS.128 R4, [R4+0x300] ;  /* 0x0003000004047984 */ /* 0x000ea20000000c00 */
[----:B------:R-:W-:Y:S02]  /*4560*/  PRMT R2, RZ, 0x654, R2 ;  /* 0x00000654ff027816 */ /* 0x000fe40000000002 */
[C---:B------:R-:W-:Y:S01]  /*4570*/  ISETP.NE.AND P1, PT, R11.reuse, 0x2, PT ;  /* 0x000000020b00780c */ /* 0x040fe20003f25270 */
[----:B------:R-:W-:Y:S01]  /*4580*/  @!PT LDS RZ, [RZ] ;  /* 0x00000000fffff984 */ /* 0x000fe20000000800 */
[----:B------:R-:W-:Y:S01]  /*4590*/  @!PT LDS RZ, [RZ] ;  /* 0x00000000fffff984 */ /* 0x000fe20000000800 */
[----:B------:R-:W-:Y:S01]  /*45a0*/  @!PT LDS RZ, [RZ] ;  /* 0x00000000fffff984 */ /* 0x000fe20000000800 */
[----:B------:R-:W-:Y:S01]  /*45b0*/  @!PT LDS RZ, [RZ] ;  /* 0x00000000fffff984 */ /* 0x000fe20000000800 */
[----:B------:R3:W-:Y:S06]  /*45c0*/  MEMBAR.ALL.CTA ;  /* 0x0000000000007992 */ /* 0x0007ec0000008000 */
[----:B---3--:R-:W3:Y:S01]  /*45d0*/  FENCE.VIEW.ASYNC.S ;  /* 0x00000000000073c6 */ /* 0x008ee20000000000 */
[----:B------:R-:W-:Y:S01]  /*45e0*/  SEL R11, R11, RZ, P1 ;  /* 0x000000ff0b0b7207 */ /* 0x000fe20000800000 */
[----:B---3--:R3:W-:Y:S01]  /*45f0*/  SYNCS.ARRIVE.TRANS64.RED.A1T0 RZ, [R2+URZ], RZ ;  /* 0x000000ff02ff79a7 */ /* 0x0087e200081004ff */
[----:B--2---:R-:W-:-:S02]  /*4600*/  LOP3.LUT P3, RZ, R6, 0x1, RZ, 0xc0, !PT ;  /* 0x0000000106ff7812 */ /* 0x004fc4000786c0ff */
[----:B------:R-:W-:-:S04]  /*4610*/  SEL R4, RZ, 0x1, P1 ;  /* 0x00000001ff047807 */ /* 0x000fc80000800000 */
[----:B------:R-:W-:Y:S02]  /*4620*/  LOP3.LUT R10, R10, R4, RZ, 0x3c, !PT ;  /* 0x000000040a0a7212 */ /* 0x000fe400078e3cff */
[----:B---3--:R-:W-:-:S04]  /*4630*/  SEL R2, RZ, 0x1, P0 ;  /* 0x00000001ff027807 */ /* 0x008fc80000000000 */
[----:B------:R-:W-:Y:S01]  /*4640*/  LOP3.LUT R9, R9, R2, RZ, 0x3c, !PT ;  /* 0x0000000209097212 */ /* 0x000fe200078e3cff */
[----:B------:R-:W-:Y:S06]  /*4650*/  @P3 BRA `(.L_x_83) ;  /* 0xfffffffc002c3947 */ /* 0x000fec000383ffff */
[----:B------:R-:W-:Y:S01]  /*4660*/  ULEA UR4, UR5, UR6, 0x3 ;  /* 0x0000000605047291 */ /* 0x000fe2000f8e18ff */
[----:B------:R-:W-:-:S08]  /*4670*/  SHF.L.U32 R2, R12, 0x1f, RZ ;  /* 0x0000001f0c027819 */ /* 0x000fd000000006ff */
[----:B------:R-:W2:Y:S02]  /*4680*/  SYNCS.PHASECHK.TRANS64 P0, [UR4+0x280], R2 ;  /* 0x00028002ff0075a7 */ /* 0x000ea40008001004 */
[----:B--2---:R-:W-:Y:S05]  /*4690*/  @P0 BRA `(.L_x_84) ;  /* 0x0000000000080947 */ /* 0x004fea0003800000 */
[----:B------:R-:W2:Y:S02]  /*46a0*/  SYNCS.PHASECHK.TRANS64.TRYWAIT P0, [UR4+0x280], R2 ;  /* 0x00028002ff0075a7 */ /* 0x000ea40008001104 */
[----:B--2---:R-:W-:Y:S05]  /*46b0*/  @!P0 BRA `(.L_x_85) ;  /* 0x00000058009c8947 */ /* 0x004fea0003800000 */
.L_x_84:
[----:B------:R-:W-:-:S04]  /*46c0*/  UIADD3 UR7, UPT, UPT, UR5, 0x1, URZ ;  /* 0x0000000105077890 */ /* 0x000fc8000fffe0ff */
[----:B------:R-:W-:-:S04]  /*46d0*/  UISETP.NE.AND UP0, UPT, UR7, 0x2, UPT ;  /* 0x000000020700788c */ /* 0x000fc8000bf05270 */
[----:B------:R-:W-:Y:S02]  /*46e0*/  USEL UR8, URZ, 0x1, UP0 ;  /* 0x00000001ff087887 */ /* 0x000fe40008000000 */
[----:B------:R-:W-:-:S04]  /*46f0*/  USEL UR7, UR7, URZ, UP0 ;  /* 0x000000ff07077287 */ /* 0x000fc80008000000 */
[----:B------:R-:W-:Y:S01]  /*4700*/  ULEA UR7, UR7, UR6, 0x3 ;  /* 0x0000000607077291 */ /* 0x000fe2000f8e18ff */
[----:B--2---:R-:W-:-:S04]  /*4710*/  LOP3.LUT R2, R12, UR8, RZ, 0x3c, !PT ;  /* 0x000000080c027c12 */ /* 0x004fc8000f8e3cff */
[----:B------:R-:W-:-:S04]  /*4720*/  SHF.L.U32 R0, R2, 0x1f, RZ ;  /* 0x0000001f02007819 */ /* 0x000fc800000006ff */
[----:B------:R-:W2:Y:S02]  /*4730*/  SYNCS.PHASECHK.TRANS64 P0, [UR7+0x280], R0 ;  /* 0x00028000ff0075a7 */ /* 0x000ea40008001007 */
[----:B-12---:R-:W-:Y:S05]  /*4740*/  @P0 EXIT ;  /* 0x000000000000094d */ /* 0x006fea0003800000 */
[----:B------:R-:W-:Y:S02]  /*4750*/  SHF.L.U32 R2, R2, 0x1f, RZ ;  /* 0x0000001f02027819 */ /* 0x000fe400000006ff */
[----:B------:R-:W-:-:S07]  /*4760*/  MOV R0, UR7 ;  /* 0x0000000700007c02 */ /* 0x000fce0008000f00 */
.L_x_86:
[----:B-1----:R1:W2:Y:S02]  /*4770*/  SYNCS.PHASECHK.TRANS64.TRYWAIT P0, [R0+URZ+0x280], R2 ;  /* 0x00028002000075a7 */ /* 0x0022a400080011ff */
[----:B--2---:R-:W-:Y:S05]  /*4780*/  @!P0 NANOSLEEP.SYNCS 0x989680 ;  /* 0x009896800000895d */ /* 0x004fea0003900000 */
[----:B------:R-:W2:Y:S02]  /*4790*/  @!P0 SYNCS.PHASECHK.TRANS64 P0, [R0+URZ+0x280], R2 ;  /* 0x00028002000085a7 */ /* 0x000ea400080010ff */
[----:B--2---:R-:W-:Y:S05]  /*47a0*/  @P0 EXIT ;  /* 0x000000000000094d */ /* 0x004fea0003800000 */
[----:B------:R-:W-:Y:S05]  /*47b0*/  BRA `(.L_x_86) ;  /* 0xfffffffc00ec7947 */ /* 0x000fea000383ffff */
.L_x_79:
[----:B------:R-:W-:Y:S05]  /*47c0*/  BRA.U UP6, `(.L_x_87) ;  /* 0x0000001106a07547 */ /* 0x000fea000b800000 */
[----:B------:R-:W-:Y:S01]  /*47d0*/  UMOV UR4, 0x40 ;  /* 0x0000004000047882 */ /* 0x000fe20000000000 */
[----:B------:R-:W-:Y:S01]  /*47e0*/  NOP ;  /* 0x0000000000007918 */ /* 0x000fe20000000000 */
[----:B------:R-:W-:Y:S01]  /*47f0*/  ULEA UR5, UR55, UR4, 0x18 ;  /* 0x0000000437057291 */ /* 0x000fe2000f8ec0ff */
[----:B------:R-:W-:Y:S02]  /*4800*/  UMOV UR6, 0x400 ;  /* 0x0000040000067882 */ /* 0x000fe40000000000 */
[----:B------:R-:W-:-:S06]  /*4810*/  ULEA UR6, UR55, UR6, 0x18 ;  /* 0x0000000637067291 */ /* 0x000fcc000f8ec0ff */
[----:B------:R-:W2:Y:S02]  /*4820*/  LDS.U8 R0, [UR5+0x1c] ;  /* 0x00001c05ff007984 */ /* 0x000ea40008000000 */
[----:B--2---:R-:W-:-:S13]  /*4830*/  ISETP.NE.AND P0, PT, R0, RZ, PT ;  /* 0x000000ff0000720c */ /* 0x004fda0003f05270 */
[----:B------:R-:W-:Y:S05]  /*4840*/  @P0 BRA `(.L_x_88) ;  /* 0x0000000400080947 */ /* 0x000fea0003800000 */
[----:B------:R-:W-:Y:S02]  /*4850*/  UISETP.NE.U32.AND UP1, UPT, UR34, 0x1, UPT ;  /* 0x000000012200788c */ /* 0x000fe4000bf25070 */
[----:B------:R-:W-:-:S07]  /*4860*/  UIADD3 UR7, UPT, UPT, UR5, 0x8, URZ ;  /* 0x0000000805077890 */ /* 0x000fce000fffe0ff */
[----:B------:R-:W-:Y:S05]  /*4870*/  BRA.U !UP1, `(.L_x_89) ;  /* 0x00000001099c7547 */ /* 0x000fea000b800000 */
[----:B------:R-:W-:Y:S01]  /*4880*/  ELECT P0, URZ, PT ;  /* 0x0000000000ff782f */ /* 0x000fe20003800000 */
[----:B------:R-:W-:-:S12]  /*4890*/  BSSY B0, `(.L_x_89) ;  /* 0x0000025000007945 */ /* 0x000fd80003800000 */
[----:B------:R-:W-:Y:S05]  /*48a0*/  @!P0 BRA `(.L_x_90) ;  /* 0x00000000008c8947 */ /* 0x000fea0003800000 */
[----:B------:R-:W-:-:S05]  /*48b0*/  UMOV UR4, 0x10 ;  /* 0x0000001000047882 */ /* 0x000fca0000000000 */
[----:B------:R-:W-:Y:S04]  /*48c0*/  DEPBAR.LE SB2, 0x36 ;  /* 0x0000ad800000791a */ /* 0x000fe80000000000 */
[----:B------:R-:W2:Y:S02]  /*48d0*/  UTCATOMSWS.2CTA.FIND_AND_SET.ALIGN UP0, UR4, UR4 ;  /* 0x00000004000475e3 */ /* 0x000ea40008200800 */
[----:B--2---:R-:W-:Y:S01]  /*48e0*/  MOV R10, UR4 ;  /* 0x00000004000a7c02 */ /* 0x004fe20008000f00 */
[----:B------:R-:W-:Y:S06]  /*48f0*/  BRA.U UP0, `(.L_x_91) ;  /* 0x0000000100187547 */ /* 0x000fec000b800000 */
.L_x_92:
[----:B------:R-:W-:Y:S05]  /*4900*/  NANOSLEEP 0x64 ;  /* 0x000000640000795d */ /* 0x000fea0003800000 */
[----:B------:R-:W-:-:S05]  /*4910*/  UMOV UR4, 0x10 ;  /* 0x0000001000047882 */ /* 0x000fca0000000000 */
[----:B------:R-:W-:Y:S04]  /*4920*/  DEPBAR.LE SB2, 0x36 ;  /* 0x0000ad800000791a */ /* 0x000fe80000000000 */
[----:B------:R-:W2:Y:S02]  /*4930*/  UTCATOMSWS.2CTA.FIND_AND_SET.ALIGN UP0, UR4, UR4 ;  /* 0x00000004000475e3 */ /* 0x000ea40008200800 */
[----:B--2---:R-:W-:Y:S01]  /*4940*/  MOV R10, UR4 ;  /* 0x00000004000a7c02 */ /* 0x004fe20008000f00 */
[----:B------:R-:W-:Y:S05]  /*4950*/  BRA.U !UP0, `(.L_x_92) ;  /* 0xfffffffd08e87547 */ /* 0x000fea000b83ffff */
.L_x_91:
[----:B------:R-:W2:Y:S01]  /*4960*/  LDS R6, [UR5+0x10] ;  /* 0x00001005ff067984 */ /* 0x000ea20008000800 */
[----:B------:R-:W-:Y:S01]  /*4970*/  IMAD.U32 R0, RZ, RZ, UR6 ;  /* 0x00000006ff007e24 */ /* 0x000fe2000f8e00ff */
[----:B------:R-:W-:-:S03]  /*4980*/  MOV R4, UR33 ;  /* 0x0000002100047c02 */ /* 0x000fc60008000f00 */
[----:B------:R-:W-:Y:S01]  /*4990*/  VIADD R0, R0, 0x320 ;  /* 0x0000032000007836 */ /* 0x000fe20000000000 */
[----:B--2---:R-:W-:-:S04]  /*49a0*/  SHF.L.U32 R6, R6, 0x1f, RZ ;  /* 0x0000001f06067819 */ /* 0x004fc800000006ff */
[----:B------:R-:W2:Y:S02]  /*49b0*/  SYNCS.PHASECHK.TRANS64.TRYWAIT P0, [UR5+0x8], R6 ;  /* 0x00000806ff0075a7 */ /* 0x000ea40008001105 */
[----:B--2---:R-:W-:Y:S05]  /*49c0*/  @P0 BRA `(.L_x_93) ;  /* 0x0000000000080947 */ /* 0x004fea0003800000 */
[----:B------:R-:W2:Y:S02]  /*49d0*/  SYNCS.PHASECHK.TRANS64.TRYWAIT P0, [UR5+0x8], R6 ;  /* 0x00000806ff0075a7 */ /* 0x000ea40008001105 */
[----:B--2---:R-:W-:Y:S05]  /*49e0*/  @!P0 BRA `(.L_x_94) ;  /* 0x0000005400e88947 */ /* 0x004fea0003800000 */
.L_x_93:
[----:B------:R-:W-:Y:S01]  /*49f0*/  PRMT R4, R4, 0x654, R0 ;  /* 0x0000065404047816 */ /* 0x000fe20000000000 */
[----:B------:R-:W-:Y:S01]  /*4a00*/  HFMA2 R0, -RZ, RZ, 0, 5.9604644775390625e-08 ;  /* 0x00000001ff007431 */ /* 0x000fe200000001ff */
[----:B------:R-:W-:Y:S01]  /*4a10*/  UPRMT UR4, UR33, 0x654, UR7 ;  /* 0x0000065421047896 */ /* 0x000fe20008000007 */
[----:B------:R-:W-:Y:S02]  /*4a20*/  IMAD.MOV.U32 R8, RZ, RZ, 0xffff ;  /* 0x0000ffffff087424 */ /* 0x000fe400078e00ff */
[----:B--2---:R-:W-:Y:S02]  /*4a30*/  IMAD.MOV.U32 R6, RZ, RZ, 0x4 ;  /* 0x00000004ff067424 */ /* 0x004fe400078e00ff */
[----:B------:R-:W-:Y:S01]  /*4a40*/  IMAD.SHL.U32 R9, R10, 0x20, RZ ;  /* 0x000000200a097824 */ /* 0x000fe200078e00ff */
[----:B------:R-:W-:Y:S02]  /*4a50*/  MOV R5, UR4 ;  /* 0x0000000400057c02 */ /* 0x000fe40008000f00 */
[-C--:B------:R-:W-:Y:S01]  /*4a60*/  SHF.L.U32 R8, R8, R10.reuse, RZ ;  /* 0x0000000a08087219 */ /* 0x080fe200000006ff */
[----:B------:R2:W-:Y:S01]  /*4a70*/  SYNCS.ARRIVE.TRANS64.RED RZ, [UR4], R6 ;  /* 0x00000006ffff79a7 */ /* 0x0005e20008000404 */
[----:B------:R-:W-:Y:S01]  /*4a80*/  SHF.L.U32 R7, R0, R10, RZ ;  /* 0x0000000a00077219 */ /* 0x000fe200000006ff */
[----:B------:R2:W-:Y:S04]  /*4a90*/  STS [UR6+0x320], R9 ;  /* 0x00032009ff007988 */ /* 0x0005e80008000806 */
[----:B------:R2:W-:Y:S04]  /*4aa0*/  STAS [R4.64], R10 ;  /* 0x0000000a04007dbd */ /* 0x0005e8000c0008ff */
[----:B------:R2:W-:Y:S04]  /*4ab0*/  ATOMS.OR RZ, [UR5+0x14], R8 ;  /* 0x00001408ffff798c */ /* 0x0005e8000b000005 */
[----:B------:R2:W-:Y:S04]  /*4ac0*/  ATOMS.OR RZ, [UR5+0x18], R7 ;  /* 0x00001807ffff798c */ /* 0x0005e8000b000005 */
[----:B------:R2:W-:Y:S02]  /*4ad0*/  ATOMS.XOR RZ, [UR5+0x10], R0 ;  /* 0x00001000ffff798c */ /* 0x0005e4000b800005 */
.L_x_90:
[----:B-1----:R-:W-:Y:S05]  /*4ae0*/  BSYNC B0 ;  /* 0x0000000000007941 */ /* 0x002fea0003800000 */
.L_x_89:
[----:B------:R-:W-:Y:S05]  /*4af0*/  BRA.U UP1, `(.L_x_95) ;  /* 0x00000001016c7547 */ /* 0x000fea000b800000 */
[----:B------:R-:W-:-:S03]  /*4b00*/  UMOV UR4, 0xffffffff ;  /* 0xffffffff00047882 */ /* 0x000fc60000000000 */
[----:B------:R-:W-:Y:S05]  /*4b10*/  BRA.DIV UR4, `(.L_x_96) ;  /* 0x0000005604b47947 */ /* 0x000fea000b800000 */
[----:B------:R-:W-:-:S13]  /*4b20*/  ELECT P6, URZ, PT ;  /* 0x0000000000ff782f */ /* 0x000fda00038c0000 */
.L_x_244:
[----:B------:R-:W-:Y:S05]  /*4b30*/  @!P6 BRA `(.L_x_95) ;  /* 0x00000000005ce947 */ /* 0x000fea0003800000 */
[----:B--2---:R-:W2:Y:S02]  /*4b40*/  LDS R4, [UR5+0x10] ;  /* 0x00001005ff047984 */ /* 0x004ea40008000800 */
[----:B--2---:R-:W-:-:S04]  /*4b50*/  SHF.L.U32 R4, R4, 0x1f, RZ ;  /* 0x0000001f04047819 */ /* 0x004fc800000006ff */
[----:B------:R-:W2:Y:S02]  /*4b60*/  SYNCS.PHASECHK.TRANS64.TRYWAIT P0, [UR5+0x8], R4 ;  /* 0x00000804ff0075a7 */ /* 0x000ea40008001105 */
[----:B--2---:R-:W-:Y:S05]  /*4b70*/  @P0 BRA `(.L_x_97) ;  /* 0x0000000000080947 */ /* 0x004fea0003800000 */
[----:B------:R-:W2:Y:S02]  /*4b80*/  SYNCS.PHASECHK.TRANS64.TRYWAIT P0, [UR5+0x8], R4 ;  /* 0x00000804ff0075a7 */ /* 0x000ea40008001105 */
[----:B--2---:R-:W-:Y:S05]  /*4b90*/  @!P0 BRA `(.L_x_98) ;  /* 0x0000005400b48947 */ /* 0x004fea0003800000 */
.L_x_97:
[----:B------:R-:W3:Y:S01]  /*4ba0*/  LDS R6, [UR6+0x320] ;  /* 0x00032006ff067984 */ /* 0x000ee20008000800 */
[----:B--2---:R-:W-:Y:S02]  /*4bb0*/  HFMA2 R0, -RZ, RZ, 0, 5.9604644775390625e-08 ;  /* 0x00000001ff007431 */ /* 0x004fe400000001ff */
[----:B------:R-:W-:Y:S01]  /*4bc0*/  IMAD.MOV.U32 R4, RZ, RZ, 0xffff ;  /* 0x0000ffffff047424 */ /* 0x000fe200078e00ff */
[----:B------:R-:W-:Y:S01]  /*4bd0*/  UPRMT UR4, UR33, 0x654, UR7 ;  /* 0x0000065421047896 */ /* 0x000fe20008000007 */
[----:B---3--:R-:W-:-:S03]  /*4be0*/  IMAD.SHL.U32 R5, R6, 0x20, RZ ;  /* 0x0000002006057824 */ /* 0x008fc600078e00ff */
[-C--:B------:R-:W-:Y:S02]  /*4bf0*/  SHF.L.U32 R4, R4, R6.reuse, RZ ;  /* 0x0000000604047219 */ /* 0x080fe400000006ff */
[----:B------:R-:W-:Y:S01]  /*4c00*/  SHF.L.U32 R6, R0, R6, RZ ;  /* 0x0000000600067219 */ /* 0x000fe200000006ff */
[----:B------:R3:W-:Y:S04]  /*4c10*/  STS [UR6+0x320], R5 ;  /* 0x00032005ff007988 */ /* 0x0007e80008000806 */
[----:B------:R3:W-:Y:S04]  /*4c20*/  ATOMS.OR RZ, [UR5+0x14], R4 ;  /* 0x00001404ffff798c */ /* 0x0007e8000b000005 */
[----:B------:R3:W-:Y:S01]  /*4c30*/  ATOMS.OR RZ, [UR5+0x18], R6 ;  /* 0x00001806ffff798c */ /* 0x0007e2000b000005 */
[----:B------:R-:W-:Y:S03]  /*4c40*/  SYNCS.ARRIVE.TRANS64.RED.A1T0 RZ, [UR4], RZ ;  /* 0x000000ffffff79a7 */ /* 0x000fe60008100404 */
[----:B------:R3:W-:Y:S01]  /*4c50*/  ATOMS.XOR RZ, [UR5+0x10], R0 ;  /* 0x00001000ffff798c */ /* 0x0007e2000b800005 */
[----:B------:R-:W-:Y:S05]  /*4c60*/  BRA `(.L_x_95) ;  /* 0x0000000000107947 */ /* 0x000fea0003800000 */
.L_x_88:
[----:B------:R-:W-:Y:S02]  /*4c70*/  MOV R0, 0xffffffff ;  /* 0xffffffff00007802 */ /* 0x000fe40000000f00 */
[----:B------:R-:W-:-:S03]  /*4c80*/  MOV R4, 0x4cb0 ;  /* 0x00004cb000047802 */ /* 0x000fc60000000f00 */
[----:B------:R2:W-:Y:S04]  /*4c90*/  STS [UR6+0x320], R0 ;  /* 0x00032000ff007988 */ /* 0x0005e80008000806 */
[----:B-12--5:R-:W-:Y:S05]  /*4ca0*/  CALL.REL.NOINC `($__internal_1_$__cuda_sm10x_tcgen05_guardrail_trap_phase_invalid_during_alloc) ;  /* 0x0000005c00147944 */ /* 0x026fea0003c00000 */
.L_x_95:
[----:B------:R-:W-:Y:S05]  /*4cb0*/  WARPSYNC.ALL ;  /* 0x0000000000007948 */ /* 0x000fea0003800000 */
[----:B------:R-:W4:Y:S01]  /*4cc0*/  S2UR UR4, SR_CgaCtaId ;  /* 0x00000000000479c3 */ /* 0x000f220000008800 */
[----:B------:R-:W-:Y:S01]  /*4cd0*/  UMOV UR17, 0x400 ;  /* 0x0000040000117882 */ /* 0x000fe20000000000 */
[----:B------:R-:W-:-:S06]  /*4ce0*/  NOP ;  /* 0x0000000000007918 */ /* 0x000fcc0000000000 */
[----:B------:R-:W-:Y:S06]  /*4cf0*/  BAR.ARV 0x6, 0xa0 ;  /* 0x0182800000007b1d */ /* 0x000fec0000002000 */
[----:B------:R-:W1:Y:S01]  /*4d00*/  LDCU UR6, c[0x0][0x38c] ;  /* 0x00007180ff0677ac */ /* 0x000e620008000800 */
[----:B------:R-:W-:Y:S01]  /*4d10*/  LOP3.LUT R3, R3, 0xffff, RZ, 0xc0, !PT ;  /* 0x0000ffff03037812 */ /* 0x000fe200078ec0ff */
[----:B--2---:R-:W-:Y:S01]  /*4d20*/  IMAD.MOV.U32 R9, RZ, RZ, 0x1 ;  /* 0x00000001ff097424 */ /* 0x004fe200078e00ff */
[----:B------:R-:W-:Y:S01]  /*4d30*/  LOP3.LUT R2, R2, 0xffff, RZ, 0xc0, !PT ;  /* 0x0000ffff02027812 */ /* 0x000fe200078ec0ff */
[----:B------:R-:W-:Y:S01]  /*4d40*/  IMAD.MOV.U32 R8, RZ, RZ, RZ ;  /* 0x000000ffff087224 */ /* 0x000fe200078e00ff */
[----:B------:R-:W-:Y:S01]  /*4d50*/  R2UR UR20, R3 ;  /* 0x00000000031472ca */ /* 0x000fe200000e0000 */
[----:B------:R-:W-:Y:S01]  /*4d60*/  UMOV UR24, URZ ;  /* 0x000000ff00187c82 */ /* 0x000fe20008000000 */
[----:B------:R-:W-:-:S02]  /*4d70*/  R2UR UR30, R2 ;  /* 0x00000000021e72ca */ /* 0x000fc400000e0000 */
[----:B------:R-:W-:Y:S01]  /*4d80*/  CS2R R2, SRZ ;  /* 0x0000000000027805 */ /* 0x000fe2000001ff00 */
[----:B------:R-:W-:Y:S01]  /*4d90*/  UMOV UR15, URZ ;  /* 0x000000ff000f7c82 */ /* 0x000fe20008000000 */
[----:B----4-:R-:W-:Y:S01]  /*4da0*/  ULEA UR17, UR4, UR17, 0x18 ;  /* 0x0000001104117291 */ /* 0x010fe2000f8ec0ff */
[----:B------:R-:W-:Y:S01]  /*4db0*/  UMOV UR14, URZ ;  /* 0x000000ff000e7c82 */ /* 0x000fe20008000000 */
[----:B------:R-:W-:Y:S02]  /*4dc0*/  UISETP.NE.AND UP3, UPT, UR34, URZ, UPT ;  /* 0x000000ff2200728c */ /* 0x000fe4000bf65270 */
[----:B------:R-:W-:Y:S02]  /*4dd0*/  UIADD3 UR5, UPT, UPT, UR17, 0x3500, URZ ;  /* 0x0000350011057890 */ /* 0x000fe4000fffe0ff */
[----:B------:R-:W-:-:S03]  /*4de0*/  UIADD3 UR4, UPT, UPT, UR17, 0x26500, URZ ;  /* 0x0002650011047890 */ /* 0x000fc6000fffe0ff */
[----:B---3--:R-:W2:Y:S01]  /*4df0*/  LDS R0, [UR17+0x320] ;  /* 0x00032011ff007984 */ /* 0x008ea20008000800 */
[----:B-1----:R-:W-:Y:S02]  /*4e00*/  UIADD3 UR6, UPT, UPT, UR6, 0x1f, URZ ;  /* 0x0000001f06067890 */ /* 0x002fe4000fffe0ff */
[----:B------:R-:W-:Y:S02]  /*4e10*/  USHF.R.U32.HI UR5, URZ, 0x4, UR5 ;  /* 0x00000004ff057899 */ /* 0x000fe40008011605 */
[----:B------:R-:W-:Y:S02]  /*4e20*/  USHF.R.S32.HI UR25, URZ, 0x1f, UR6 ;  /* 0x0000001fff197899 */ /* 0x000fe40008011406 */
[----:B------:R-:W-:Y:S02]  /*4e30*/  USHF.R.U32.HI UR4, URZ, 0x4, UR4 ;  /* 0x00000004ff047899 */ /* 0x000fe40008011604 */
[----:B------:R-:W-:Y:S02]  /*4e40*/  ULEA.HI UR25, UR25, UR6, URZ, 0x5 ;  /* 0x0000000619197291 */ /* 0x000fe4000f8f28ff */
[----:B------:R-:W-:-:S02]  /*4e50*/  ULOP3.LUT UR5, UR5, 0x3fff, URZ, 0xc0, !UPT ;  /* 0x00003fff05057892 */ /* 0x000fc4000f8ec0ff */
[----:B------:R-:W-:Y:S02]  /*4e60*/  USHF.R.S32.HI UR25, URZ, 0x5, UR25 ;  /* 0x00000005ff197899 */ /* 0x000fe40008011419 */
[----:B------:R-:W-:Y:S02]  /*4e70*/  ULOP3.LUT UR22, UR4, 0x3fff, URZ, 0xc0, !UPT ;  /* 0x00003fff04167892 */ /* 0x000fe4000f8ec0ff */
[----:B------:R-:W-:Y:S02]  /*4e80*/  UISETP.LT.AND UP0, UPT, UR25, 0x1, UPT ;  /* 0x000000011900788c */ /* 0x000fe4000bf01270 */
[----:B------:R-:W-:Y:S02]  /*4e90*/  ULOP3.LUT UR21, UR5, 0x10000, URZ, 0xfc, !UPT ;  /* 0x0001000005157892 */ /* 0x000fe4000f8efcff */
[----:B------:R-:W-:Y:S02]  /*4ea0*/  ULOP3.LUT UR22, UR22, 0x10000, URZ, 0xfc, !UPT ;  /* 0x0001000016167892 */ /* 0x000fe4000f8efcff */
[----:B------:R-:W-:Y:S01]  /*4eb0*/  USEL UR31, UR25, 0x1, !UP0 ;  /* 0x00000001191f7887 */ /* 0x000fe2000c000000 */
[----:B------:R-:W-:Y:S01]  /*4ec0*/  UMOV UR28, 0x0 ;  /* 0x00000000001c7882 */ /* 0x000fe20000000000 */
[----:B------:R-:W-:Y:S01]  /*4ed0*/  UMOV UR29, 0x8100490 ;  /* 0x08100490001d7882 */ /* 0x000fe20000000000 */
[----:B------:R-:W-:Y:S01]  /*4ee0*/  UMOV UR26, 0x0 ;  /* 0x00000000001a7882 */ /* 0x000fe20000000000 */
[----:B------:R-:W-:Y:S01]  /*4ef0*/  UMOV UR27, 0x8100490 ;  /* 0x08100490001b7882 */ /* 0x000fe20000000000 */
[----:B--2---:R-:W-:-:S15]  /*4f00*/  R2UR UR32, R0 ;  /* 0x00000000002072ca */ /* 0x004fde00000e0000 */
.L_x_106:
[C---:B------:R-:W-:Y:S02]  /*4f10*/  LEA R0, R8.reuse, UR17, 0x3 ;  /* 0x0000001108007c11 */ /* 0x040fe4000f8e18ff */
[----:B------:R-:W-:Y:S02]  /*4f20*/  SHF.L.U32 R4, R3, 0x1f, RZ ;  /* 0x0000001f03047819 */ /* 0x000fe400000006ff */
[----:B------:R-:W-:Y:S02]  /*4f30*/  LEA R5, R8, UR17, 0x4 ;  /* 0x0000001108057c11 */ /* 0x000fe4000f8e20ff */
[----:B------:R-:W1:Y:S02]  /*4f40*/  SYNCS.PHASECHK.TRANS64.TRYWAIT P0, [R0+URZ+0x270], R4 ;  /* 0x00027004000075a7 */ /* 0x000e6400080011ff */
[----:B-1-3--:R-:W-:Y:S05]  /*4f50*/  @!P0 BRA `(.L_x_99) ;  /* 0x0000005000dc8947 */ /* 0x00afea0003800000 */
.L_x_245:
[----:B-1----:R-:W1:Y:S01]  /*4f60*/  LDS.128 R4, [R5+0x300] ;  /* 0x0003000005047984 */ /* 0x002e620000000c00 */
[----:B------:R-:W-:Y:S02]  /*4f70*/  VIADD R0, R0, 0x280 ;  /* 0x0000028000007836 */ /* 0x000fe40000000000 */
[----:B------:R-:W-:Y:S01]  /*4f80*/  VIADD R8, R8, 0x1 ;  /* 0x0000000108087836 */ /* 0x000fe20000000000 */
[----:B------:R-:W-:Y:S01]  /*4f90*/  @!PT LDS RZ, [RZ] ;  /* 0x00000000fffff984 */ /* 0x000fe20000000800 */
[----:B------:R-:W-:Y:S01]  /*4fa0*/  @!PT LDS RZ, [RZ] ;  /* 0x00000000fffff984 */ /* 0x000fe20000000800 */
[----:B------:R-:W-:Y:S01]  /*4fb0*/  @!PT LDS RZ, [RZ] ;  /* 0x00000000fffff984 */ /* 0x000fe20000000800 */
[----:B------:R-:W-:Y:S01]  /*4fc0*/  @!PT LDS RZ, [RZ] ;  /* 0x00000000fffff984 */ /* 0x000fe20000000800 */
[----:B------:R2:W-:Y:S06]  /*4fd0*/  MEMBAR.ALL.CTA ;  /* 0x0000000000007992 */ /* 0x0005ec0000008000 */
[----:B--2---:R-:W2:Y:S01]  /*4fe0*/  FENCE.VIEW.ASYNC.S ;  /* 0x00000000000073c6 */ /* 0x004ea20000000000 */
[----:B------:R-:W-:-:S04]  /*4ff0*/  PRMT R0, RZ, 0x654, R0 ;  /* 0x00000654ff007816 */ /* 0x000fc80000000000 */
[----:B--2---:R2:W-:Y:S01]  /*5000*/  SYNCS.ARRIVE.TRANS64.RED.A1T0 RZ, [R0+URZ], RZ ;  /* 0x000000ff00ff79a7 */ /* 0x0045e200081004ff */
[----:B-1----:R-:W-:Y:S01]  /*5010*/  LOP3.LUT P1, RZ, R6, 0x1, RZ, 0xc0, !PT ;  /* 0x0000000106ff7812 */ /* 0x002fe2000782c0ff */
[----:B--2---:R-:W-:-:S12]  /*5020*/  BRA.U UP3, `(.L_x_100) ;  /* 0x0000000103e07547 */ /* 0x004fd8000b800000 */
[----:B------:R-:W1:Y:S01]  /*5030*/  LDCU UR4, c[0x0][0x38c] ;  /* 0x00007180ff0477ac */ /* 0x000e620008000800 */
[----:B------:R-:W-:Y:S02]  /*5040*/  PLOP3.LUT P2, PT, PT, PT, PT, 0x80, 0x8 ;  /* 0x000000000008781c */ /* 0x000fe40003f4f070 */
[----:B------:R-:W-:Y:S01]  /*5050*/  SHF.L.U32 R4, R9, 0x1f, RZ ;  /* 0x0000001f09047819 */ /* 0x000fe200000006ff */
[----:B------:R-:W-:Y:S02]  /*5060*/  ULEA UR23, UR24, UR17, 0x3 ;  /* 0x0000001118177291 */ /* 0x000fe4000f8e18ff */
[----:B------:R-:W-:Y:S02]  /*5070*/  ULEA UR18, UR24, UR32, 0x5 ;  /* 0x0000002018127291 */ /* 0x000fe4000f8e28ff */
[----:B-1----:R-:W-:-:S06]  /*5080*/  UISETP.GE.AND UP0, UPT, UR4, 0x1, UPT ;  /* 0x000000010400788c */ /* 0x002fcc000bf06270 */
[----:B------:R-:W-:-:S05]  /*5090*/  PLOP3.LUT P0, PT, PT, PT, UP0, 0x80, 0x8 ;  /* 0x000000000008781c */ /* 0x000fca0003f0f008 */
[----:B------:R-:W-:-:S08]  /*50a0*/  @UP0 ULEA UR4, UR15, UR17, 0x3 ;  /* 0x000000110f040291 */ /* 0x000fd0000f8e18ff */
[----:B------:R-:W-:-:S04]  /*50b0*/  @P0 SHF.L.U32 R0, R2, 0x1f, RZ ;  /* 0x0000001f02000819 */ /* 0x000fc800000006ff */
[----:B------:R1:W2:Y:S01]  /*50c0*/  @P0 SYNCS.PHASECHK.TRANS64.TRYWAIT P2, [UR4], R0 ;  /* 0x00000000ff0005a7 */ /* 0x0002a20008041104 */
[----:B------:R-:W3:Y:S02]  /*50d0*/  SYNCS.PHASECHK.TRANS64.TRYWAIT P0, [UR23+0x2b0], R4 ;  /* 0x0002b004ff0075a7 */ /* 0x000ee40008001117 */
[----:B-123--:R-:W-:Y:S05]  /*50e0*/  @!P0 BRA `(.L_x_101) ;  /* 0x00000050008c8947 */ /* 0x00efea0003800000 */
.L_x_247:
[----:B------:R-:W-:Y:S01]  /*50f0*/  UMOV UR19, UR14 ;  /* 0x0000000e00137c82 */ /* 0x000fe20008000000 */
[----:B------:R-:W-:Y:S05]  /*5100*/  BRA.U !UP0, `(.L_x_102) ;  /* 0x0000000108987547 */ /* 0x000fea000b800000 */
[----:B------:R-:W-:Y:S02]  /*5110*/  UIADD3 UR19, UPT, UPT, UR31, UR14, URZ ;  /* 0x0000000e1f137290 */ /* 0x000fe4000fffe0ff */
[----:B------:R-:W-:Y:S01]  /*5120*/  UPLOP3.LUT UP2, UPT, UPT, UPT, UPT, 0x40, 0x4 ;  /* 0x000000000004789c */ /* 0x000fe20003f4e870 */
[----:B------:R-:W-:Y:S01]  /*5130*/  UMOV UR16, UR25 ;  /* 0x0000001900107c82 */ /* 0x000fe20008000000 */
[----:B------:R-:W-:-:S09]  /*5140*/  UMOV UR6, UR15 ;  /* 0x0000000f00067c82 */ /* 0x000fd20008000000 */
.L_x_105:
[----:B--2---:R-:W-:Y:S01]  /*5150*/  ULEA UR5, UR6, UR17, 0x3 ;  /* 0x0000001106057291 */ /* 0x004fe2000f8e18ff */
[----:B---3--:R-:W-:Y:S11]  /*5160*/  @P2 BRA `(.L_x_103) ;  /* 0x00000000000c2947 */ /* 0x008ff60003800000 */
[----:B-1----:R-:W-:Y:S04]  /*5170*/  SHF.L.U32 R4, R2, 0x1f, RZ ;  /* 0x0000001f02047819 */ /* 0x002fe800000006ff */
[----:B------:R-:W1:Y:S02]  /*5180*/  SYNCS.PHASECHK.TRANS64.TRYWAIT P0, [UR5], R4 ;  /* 0x00000004ff0075a7 */ /* 0x000e640008001105 */
[----:B-1----:R-:W-:Y:S05]  /*5190*/  @!P0 BRA `(.L_x_104) ;  /* 0x0000005000788947 */ /* 0x002fea0003800000 */
.L_x_103:
[----:B------:R-:W-:Y:S01]  /*51a0*/  UISETP.NE.AND UP0, UPT, UR16, 0x1, UPT ;  /* 0x000000011000788c */ /* 0x000fe2000bf05270 */
[----:B------:R-:W-:Y:S01]  /*51b0*/  PLOP3.LUT P2, PT, PT, PT, PT, 0x80, 0x8 ;  /* 0x000000000008781c */ /* 0x000fe20003f4f070 */
[----:B------:R-:W-:Y:S02]  /*51c0*/  UIADD3 UR4, UPT, UPT, UR6, 0x1, URZ ;  /* 0x0000000106047890 */ /* 0x000fe4000fffe0ff */
[----:B------:R-:W-:Y:S02]  /*51d0*/  ULEA UR12, UR6, UR22, 0x7 ;  /* 0x00000016060c7291 */ /* 0x000fe4000f8e38ff */
[----:B------:R-:W-:Y:S01]  /*51e0*/  UISETP.NE.AND UP1, UPT, UR4, 0x23, UPT ;  /* 0x000000230400788c */ /* 0x000fe2000bf25270 */
[----:B------:R-:W-:Y:S01]  /*51f0*/  PLOP3.LUT P0, PT, PT, PT, UP0, 0x80, 0x8 ;  /* 0x000000000008781c */ /* 0x000fe20003f0f008 */
[----:B------:R-:W-:Y:S02]  /*5200*/  UIADD3 UR10, UPT, UPT, UR12, 0x2, URZ ;  /* 0x000000020c0a7890 */ /* 0x000fe4000fffe0ff */
[----:B------:R-:W-:Y:S02]  /*5210*/  USEL UR7, URZ, 0x1, UP1 ;  /* 0x00000001ff077887 */ /* 0x000fe40008800000 */
[----:B------:R-:W-:Y:S02]  /*5220*/  USEL UR15, UR4, URZ, UP1 ;  /* 0x000000ff040f7287 */ /* 0x000fe40008800000 */
[----:B------:R-:W-:Y:S02]  /*5230*/  UIADD3 UR14, UPT, UPT, UR14, 0x1, URZ ;  /* 0x000000010e0e7890 */ /* 0x000fe4000fffe0ff */
[----:B------:R-:W-:Y:S01]  /*5240*/  @UP0 ULEA UR4, UR15, UR17, 0x3 ;  /* 0x000000110f040291 */ /* 0x000fe2000f8e18ff */
[----:B------:R-:W-:Y:S01]  /*5250*/  LOP3.LUT R2, R2, UR7, RZ, 0x3c, !PT ;  /* 0x0000000702027c12 */ /* 0x000fe2000f8e3cff */
[----:B------:R-:W-:Y:S01]  /*5260*/  UIADD3 UR7, UPT, UPT, UR5, 0x118, URZ ;  /* 0x0000011805077890 */ /* 0x000fe2000fffe0ff */
[----:B------:R-:W-:Y:S02]  /*5270*/  UMOV UR13, 0x80004020 ;  /* 0x80004020000d7882 */ /* 0x000fe40000000000 */
[----:B-1----:R-:W-:Y:S01]  /*5280*/  @P0 SHF.L.U32 R0, R2, 0x1f, RZ ;  /* 0x0000001f02000819 */ /* 0x002fe200000006ff */
[----:B------:R-:W-:Y:S01]  /*5290*/  UMOV UR5, 0x80004020 ;  /* 0x8000402000057882 */ /* 0x000fe20000000000 */
[----:B------:R-:W-:Y:S01]  /*52a0*/  UMOV UR11, 0x80004020 ;  /* 0x80004020000b7882 */ /* 0x000fe20000000000 */
[----:B------:R-:W-:Y:S01]  /*52b0*/  UMOV UR9, 0x80004020 ;  /* 0x8000402000097882 */ /* 0x000fe20000000000 */
[----:B------:R2:W3:Y:S01]  /*52c0*/  @P0 SYNCS.PHASECHK.TRANS64.TRYWAIT P2, [UR4], R0 ;  /* 0x00000000ff0005a7 */ /* 0x0004e20008041104 */
[----:B------:R-:W-:Y:S02]  /*52d0*/  ULEA UR4, UR6, UR21, 0x8 ;  /* 0x0000001506047291 */ /* 0x000fe4000f8e40ff */
[----:B------:R-:W-:Y:S02]  /*52e0*/  UISETP.NE.AND UP0, UPT, UR14, UR19, UPT ;  /* 0x000000130e00728c */ /* 0x000fe4000bf05270 */
[----:B------:R-:W-:Y:S02]  /*52f0*/  UIADD3 UR8, UPT, UPT, UR4, 0x2, URZ ;  /* 0x0000000204087890 */ /* 0x000fe4000fffe0ff */
[----:B------:R-:W-:Y:S01]  /*5300*/  UIADD3 UR16, UPT, UPT, UR16, -0x1, URZ ;  /* 0xffffffff10107890 */ /* 0x000fe2000fffe0ff */
[----:B------:R-:W-:Y:S02]  /*5310*/  UMOV UR6, UR15 ;  /* 0x0000000f00067c82 */ /* 0x000fe40008000000 */
[----:B------:R2:W-:Y:S01]  /*5320*/  UTCHMMA.2CTA gdesc[UR4], gdesc[UR12], tmem[UR18], tmem[UR28], idesc[UR29], UP2 ;  /* 0x00ff1c0c040075ea */ /* 0x0005e20009200012 */
[----:B------:R-:W-:Y:S03]  /*5330*/  UPLOP3.LUT UP2, UPT, UPT, UPT, UPT, 0x80, 0x8 ;  /* 0x000000000008789c */ /* 0x000fe60003f4f070 */
[----:B------:R2:W-:Y:S01]  /*5340*/  UTCHMMA.2CTA gdesc[UR8], gdesc[UR10], tmem[UR18], tmem[UR26], idesc[UR27], UPT ;  /* 0x00ff1a0a080075ea */ /* 0x0005e2000ba00012 */
[----:B------:R2:W-:Y:S01]  /*5350*/  UTCBAR.2CTA.MULTICAST [UR7], URZ, UR20 ;  /* 0x000000ff070073e9 */ /* 0x0005e20008200814 */
[----:B------:R-:W-:Y:S06]  /*5360*/  BRA.U UP0, `(.L_x_105) ;  /* 0xfffffffd00787547 */ /* 0x000fec000b83ffff */
.L_x_102:
[----:B--2---:R-:W-:Y:S01]  /*5370*/  UIADD3 UR4, UPT, UPT, UR23, 0x290, URZ ;  /* 0x0000029017047890 */ /* 0x004fe2000fffe0ff */
[----:B------:R-:W-:-:S08]  /*5380*/  UMOV UR14, UR19 ;  /* 0x00000013000e7c82 */ /* 0x000fd00008000000 */
[----:B------:R2:W-:Y:S01]  /*5390*/  UTCBAR.2CTA.MULTICAST [UR4], URZ, UR30 ;  /* 0x000000ff040073e9 */ /* 0x0005e2000820081e */
[----:B------:R-:W-:Y:S02]  /*53a0*/  NOP ;  /* 0x0000000000007918 */ /* 0x000fe40000000000 */
.L_x_100:
[----:B--2---:R-:W-:Y:S01]  /*53b0*/  UIADD3 UR4, UPT, UPT, UR24, 0x1, URZ ;  /* 0x0000000118047890 */ /* 0x004fe2000fffe0ff */
[----:B------:R-:W-:-:S03]  /*53c0*/  ISETP.NE.AND P0, PT, R8, 0x2, PT ;  /* 0x000000020800780c */ /* 0x000fc60003f05270 */
[----:B------:R-:W-:Y:S01]  /*53d0*/  UISETP.NE.AND UP0, UPT, UR4, 0x4, UPT ;  /* 0x000000040400788c */ /* 0x000fe2000bf05270 */
[----:B-1----:R-:W-:Y:S02]  /*53e0*/  SEL R0, RZ, 0x1, P0 ;  /* 0x00000001ff007807 */ /* 0x002fe40000000000 */
[----:B------:R-:W-:Y:S01]  /*53f0*/  SEL R8, R8, RZ, P0 ;  /* 0x000000ff08087207 */ /* 0x000fe20000000000 */
[----:B------:R-:W-:Y:S01]  /*5400*/  USEL UR5, URZ, 0x1, UP0 ;  /* 0x00000001ff057887 */ /* 0x000fe20008000000 */
[----:B------:R-:W-:Y:S01]  /*5410*/  LOP3.LUT R3, R3, R0, RZ, 0x3c, !PT ;  /* 0x0000000003037212 */ /* 0x000fe200078e3cff */
[----:B------:R-:W-:-:S04]  /*5420*/  USEL UR24, UR4, URZ, UP0 ;  /* 0x000000ff04187287 */ /* 0x000fc80008000000 */
[----:B------:R-:W-:Y:S01]  /*5430*/  LOP3.LUT R9, R9, UR5, RZ, 0x3c, !PT ;  /* 0x0000000509097c12 */ /* 0x000fe2000f8e3cff */
[----:B------:R-:W-:Y:S07]  /*5440*/  @P1 BRA `(.L_x_106) ;  /* 0xfffffff800b01947 */ /* 0x000fee000383ffff */
[----:B------:R-:W1:Y:S01]  /*5450*/  S2UR UR8, SR_CgaCtaId ;  /* 0x00000000000879c3 */ /* 0x000e620000008800 */
[----:B------:R-:W-:Y:S01]  /*5460*/  ELECT P0, URZ, PT ;  /* 0x0000000000ff782f */ /* 0x000fe20003800000 */
[----:B------:R-:W-:Y:S01]  /*5470*/  HFMA2 R0, -RZ, RZ, 0, 5.9604644775390625e-08 ;  /* 0x00000001ff007431 */ /* 0x000fe200000001ff */
[----:B------:R-:W-:-:S05]  /*5480*/  UMOV UR4, 0x40 ;  /* 0x0000004000047882 */ /* 0x000fca0000000000 */
[----:B------:R-:W-:Y:S01]  /*5490*/  UVIRTCOUNT.DEALLOC.SMPOOL 0x80 ;  /* 0x000000800000784c */ /* 0x000fe20000000000 */
[----:B------:R-:W-:Y:S02]  /*54a0*/  UISETP.NE.AND UP1, UPT, UR34, URZ, UPT ;  /* 0x000000ff2200728c */ /* 0x000fe4000bf25270 */
[----:B-1----:R-:W-:-:S09]  /*54b0*/  ULEA UR8, UR8, UR4, 0x18 ;  /* 0x0000000408087291 */ /* 0x002fd2000f8ec0ff */
[----:B------:R1:W-:Y:S01]  /*54c0*/  @P0 STS.U8 [UR8+0x1c], R0 ;  /* 0x00001c00ff000988 */ /* 0x0003e20008000008 */
[----:B------:R-:W-:Y:S05]  /*54d0*/  BRA.U UP1, `(.L_x_107) ;  /* 0x0000000101a07547 */ /* 0x000fea000b800000 */
[----:B------:R-:W-:Y:S01]  /*54e0*/  UIADD3 UR7, UPT, UPT, UR17, 0x2b0, URZ ;  /* 0x000002b011077890 */ /* 0x000fe2000fffe0ff */
[----:B------:R-:W-:-:S03]  /*54f0*/  SHF.L.U32 R2, R9, 0x1f, RZ ;  /* 0x0000001f09027819 */ /* 0x000fc600000006ff */
[----:B------:R-:W-:-:S09]  /*5500*/  ULEA UR4, UR24, UR7, 0x3 ;  /* 0x0000000718047291 */ /* 0x000fd2000f8e18ff */
[----:B------:R-:W2:Y:S02]  /*5510*/  SYNCS.PHASECHK.TRANS64.TRYWAIT P0, [UR4], R2 ;  /* 0x00000002ff0075a7 */ /* 0x000ea40008001104 */
[----:B--2---:R-:W-:Y:S05]  /*5520*/  @!P0 BRA `(.L_x_108) ;  /* 0x0000004c00ac8947 */ /* 0x004fea0003800000 */
.L_x_250:
        /* <DEDUP_REMOVED lines=9> */
.L_x_252:
        /* <DEDUP_REMOVED lines=9> */
.L_x_254:
[----:B------:R-:W-:-:S04]  /*5650*/  UIADD3 UR4, UPT, UPT, UR4, 0x1, URZ ;  /* 0x0000000104047890 */ /* 0x000fc8000fffe0ff */
[----:B------:R-:W-:-:S04]  /*5660*/  UISETP.NE.AND UP0, UPT, UR4, 0x4, UPT ;  /* 0x000000040400788c */ /* 0x000fc8000bf05270 */
[----:B------:R-:W-:Y:S02]  /*5670*/  USEL UR5, URZ, 0x1, UP0 ;  /* 0x00000001ff057887 */ /* 0x000fe40008000000 */
[----:B------:R-:W-:-:S04]  /*5680*/  USEL UR4, UR4, URZ, UP0 ;  /* 0x000000ff04047287 */ /* 0x000fc80008000000 */
[----:B------:R-:W-:Y:S01]  /*5690*/  ULEA UR4, UR4, UR7, 0x3 ;  /* 0x0000000704047291 */ /* 0x000fe2000f8e18ff */
[----:B------:R-:W-:-:S04]  /*56a0*/  LOP3.LUT R2, R2, UR5, RZ, 0x3c, !PT ;  /* 0x0000000502027c12 */ /* 0x000fc8000f8e3cff */
[----:B------:R-:W-:Y:S01]  /*56b0*/  SHF.L.U32 R2, R2, 0x1f, RZ ;  /* 0x0000001f02027819 */ /* 0x000fe200000006ff */
[----:B-1----:R-:W-:-:S04]  /*56c0*/  IMAD.U32 R0, RZ, RZ, UR4 ;  /* 0x00000004ff007e24 */ /* 0x002fc8000f8e00ff */
[----:B------:R1:W2:Y:S03]  /*56d0*/  SYNCS.PHASECHK.TRANS64.TRYWAIT P0, [R0+URZ], R2 ;  /* 0x00000002000075a7 */ /* 0x0002a600080011ff */
[----:B--2---:R-:W-:Y:S05]  /*56e0*/  @!P0 NANOSLEEP.SYNCS 0x989680 ;  /* 0x009896800000895d */ /* 0x004fea0003900000 */
[----:B------:R-:W2:Y:S02]  /*56f0*/  @!P0 SYNCS.PHASECHK.TRANS64 P0, [R0+URZ], R2 ;  /* 0x00000002000085a7 */ /* 0x000ea400080010ff */
[----:B--2---:R-:W-:Y:S05]  /*5700*/  @P0 BRA `(.L_x_111) ;  /* 0x0000000000200947 */ /* 0x004fea0003800000 */
.L_x_112:
[----:B--2---:R2:W4:Y:S02]  /*5710*/  SYNCS.PHASECHK.TRANS64.TRYWAIT P0, [R0+URZ], R2 ;  /* 0x00000002000075a7 */ /* 0x00452400080011ff */
[----:B----4-:R-:W-:Y:S05]  /*5720*/  @!P0 NANOSLEEP.SYNCS 0x989680 ;  /* 0x009896800000895d */ /* 0x010fea0003900000 */
[----:B------:R-:W4:Y:S02]  /*5730*/  @!P0 SYNCS.PHASECHK.TRANS64 P0, [R0+URZ], R2 ;  /* 0x00000002000085a7 */ /* 0x000f2400080010ff */
[----:B----4-:R-:W-:Y:S05]  /*5740*/  @!P0 BRA `(.L_x_112) ;  /* 0xfffffffc00f08947 */ /* 0x010fea000383ffff */
[----:B------:R-:W-:Y:S05]  /*5750*/  BRA `(.L_x_111) ;  /* 0x00000000000c7947 */ /* 0x000fea0003800000 */
.L_x_107:
[----:B------:R-:W-:-:S04]  /*5760*/  UIADD3 UR4, UPT, UPT, UR17, 0x2f0, URZ ;  /* 0x000002f011047890 */ /* 0x000fc8000fffe0ff */
[----:B------:R-:W-:-:S09]  /*5770*/  UPRMT UR4, UR33, 0x654, UR4 ;  /* 0x0000065421047896 */ /* 0x000fd20008000004 */
[----:B------:R-:W-:Y:S03]  /*5780*/  SYNCS.ARRIVE.TRANS64.RED.A1T0 RZ, [UR4], RZ ;  /* 0x000000ffffff79a7 */ /* 0x000fe60008100404 */
.L_x_111:
[----:B-12---:R-:W-:Y:S01]  /*5790*/  SHF.L.U32 R2, RZ, 0x1f, RZ ;  /* 0x0000001fff027819 */ /* 0x006fe200000006ff */
[----:B------:R-:W-:Y:S01]  /*57a0*/  UIADD3 UR4, UPT, UPT, UR17, 0x2f0, URZ ;  /* 0x000002f011047890 */ /* 0x000fe2000fffe0ff */
[----:B------:R-:W-:Y:S02]  /*57b0*/  PLOP3.LUT P0, PT, PT, PT, UP1, 0x80, 0x8 ;  /* 0x000000000008781c */ /* 0x000fe40003f0f018 */
[----:B------:R-:W1:Y:S02]  /*57c0*/  SYNCS.PHASECHK.TRANS64.TRYWAIT P1, [UR17+0x2f0], R2 ;  /* 0x0002f002ff0075a7 */ /* 0x000e640008021111 */
[----:B-1----:R-:W-:Y:S09]  /*57d0*/  @!P1 BRA `(.L_x_113) ;  /* 0x0000004c00489947 */ /* 0x002ff20003800000 */
.L_x_256:
[----:B------:R-:W-:Y:S01]  /*57e0*/  @!UP1 UPRMT UR4, UR33, 0x654, UR4 ;  /* 0x0000065421049896 */ /* 0x000fe20008000004 */
[----:B------:R-:W-:Y:S01]  /*57f0*/  UMOV UR5, 0xffff ;  /* 0x0000ffff00057882 */ /* 0x000fe20000000000 */
[----:B------:R-:W-:-:S07]  /*5800*/  UMOV UR6, 0x1 ;  /* 0x0000000100067882 */ /* 0x000fce0000000000 */
[----:B------:R-:W-:Y:S01]  /*5810*/  @!P0 SYNCS.ARRIVE.TRANS64.RED.A1T0 RZ, [UR4], RZ ;  /* 0x000000ffffff89a7 */ /* 0x000fe20008100404 */
[----:B------:R-:W-:Y:S01]  /*5820*/  NOP ;  /* 0x0000000000007918 */ /* 0x000fe20000000000 */
[----:B-1----:R-:W1:Y:S01]  /*5830*/  LDS R0, [UR8+0x14] ;  /* 0x00001408ff007984 */ /* 0x002e620008000800 */
[----:B------:R-:W-:-:S04]  /*5840*/  ULOP3.LUT UR4, UR32, 0xffff, URZ, 0xc0, !UPT ;  /* 0x0000ffff20047892 */ /* 0x000fc8000f8ec0ff */
[----:B------:R-:W-:-:S04]  /*5850*/  USHF.R.U32.HI UR4, URZ, 0x5, UR4 ;  /* 0x00000005ff047899 */ /* 0x000fc80008011604 */
[----:B------:R-:W-:Y:S02]  /*5860*/  USHF.L.U32 UR5, UR5, UR4, URZ ;  /* 0x0000000405057299 */ /* 0x000fe400080006ff */
[----:B------:R-:W-:-:S04]  /*5870*/  USHF.L.U32 UR4, UR6, UR4, URZ ;  /* 0x0000000406047299 */ /* 0x000fc800080006ff */
[----:B-1----:R-:W-:-:S04]  /*5880*/  LOP3.LUT R0, R0, UR5, RZ, 0xc0, !PT ;  /* 0x0000000500007c12 */ /* 0x002fc8000f8ec0ff */
[----:B------:R-:W-:-:S13]  /*5890*/  ISETP.NE.AND P0, PT, R0, UR5, PT ;  /* 0x0000000500007c0c */ /* 0x000fda000bf05270 */
[----:B------:R-:W-:Y:S05]  /*58a0*/  @P0 BRA `(.L_x_114) ;  /* 0x0000000000580947 */ /* 0x000fea0003800000 */
[----:B------:R-:W1:Y:S02]  /*58b0*/  LDS R0, [UR8+0x18] ;  /* 0x00001808ff007984 */ /* 0x000e640008000800 */
[----:B-1----:R-:W-:-:S04]  /*58c0*/  LOP3.LUT R0, R0, UR4, RZ, 0xc0, !PT ;  /* 0x0000000400007c12 */ /* 0x002fc8000f8ec0ff */
[----:B------:R-:W-:-:S13]  /*58d0*/  ISETP.NE.AND P0, PT, R0, UR4, PT ;  /* 0x0000000400007c0c */ /* 0x000fda000bf05270 */
[----:B------:R-:W-:Y:S05]  /*58e0*/  @P0 BRA `(.L_x_115) ;  /* 0x00000000003c0947 */ /* 0x000fea0003800000 */
[----:B------:R-:W1:Y:S01]  /*58f0*/  S2R R2, SR_LANEID ;  /* 0x0000000000027919 */ /* 0x000e620000000000 */
[----:B------:R-:W-:-:S06]  /*5900*/  ULOP3.LUT UR5, URZ, UR5, URZ, 0x33, !UPT ;  /* 0x00000005ff057292 */ /* 0x000fcc000f8e33ff */
[----:B------:R-:W-:-:S04]  /*5910*/  IMAD.U32 R0, RZ, RZ, UR5 ;  /* 0x00000005ff007e24 */ /* 0x000fc8000f8e00ff */
[----:B------:R2:W4:Y:S02]  /*5920*/  REDUX UR7, R0 ;  /* 0x00000000000773c4 */ /* 0x0005240000000000 */
[----:B------:R1:W-:Y:S01]  /*5930*/  UTCATOMSWS.AND URZ, UR5 ;  /* 0x0000000500ff79e3 */ /* 0x0003e20008000000 */
[----:B--2---:R-:W-:Y:S01]  /*5940*/  LOP3.LUT R0, RZ, UR4, RZ, 0x33, !PT ;  /* 0x00000004ff007c12 */ /* 0x004fe2000f8e33ff */
[----:B------:R-:W-:Y:S02]  /*5950*/  VOTEU.ANY UR4, UPT, PT ;  /* 0x0000000000047886 */ /* 0x000fe400038e0100 */
[----:B------:R-:W-:Y:S02]  /*5960*/  UFLO.U32 UR4, UR4 ;  /* 0x00000004000472bd */ /* 0x000fe400080e0000 */
[----:B------:R-:W2:Y:S04]  /*5970*/  REDUX UR6, R0 ;  /* 0x00000000000673c4 */ /* 0x000ea80000000000 */
[----:B-1----:R-:W-:-:S02]  /*5980*/  ISETP.EQ.U32.AND P0, PT, R2, UR4, PT ;  /* 0x0000000402007c0c */ /* 0x002fc4000bf02070 */
[----:B----4-:R-:W-:-:S11]  /*5990*/  MOV R2, UR7 ;  /* 0x0000000700027c02 */ /* 0x010fd60008000f00 */
[----:B------:R1:W-:Y:S01]  /*59a0*/  @P0 ATOMS.AND RZ, [UR8+0x14], R2 ;  /* 0x00001402ffff098c */ /* 0x0003e2000a800008 */
[----:B--2---:R-:W-:-:S05]  /*59b0*/  IMAD.U32 R0, RZ, RZ, UR6 ;  /* 0x00000006ff007e24 */ /* 0x004fca000f8e00ff */
[----:B------:R1:W-:Y:S01]  /*59c0*/  @P0 ATOMS.AND RZ, [UR8+0x18], R0 ;  /* 0x00001800ffff098c */ /* 0x0003e2000a800008 */
[----:B------:R-:W-:Y:S05]  /*59d0*/  BRA `(.L_x_116) ;  /* 0x0000000000147947 */ /* 0x000fea0003800000 */
.L_x_115:
[----:B------:R-:W-:Y:S02]  /*59e0*/  MOV R2, 0x5a00 ;  /* 0x00005a0000027802 */ /* 0x000fe40000000f00 */
[----:B---3-5:R-:W-:Y:S05]  /*59f0*/  CALL.REL.NOINC `($__internal_0_$__cuda_sm10x_tcgen05_guardrail_trap_col_being_dealloced_not_returned_by_alloc) ;  /* 0x0000004c00b47944 */ /* 0x028fea0003c00000 */
[----:B------:R-:W-:Y:S05]  /*5a00*/  BRA `(.L_x_116) ;  /* 0x0000000000087947 */ /* 0x000fea0003800000 */
.L_x_114:
[----:B------:R-:W-:Y:S02]  /*5a10*/  MOV R2, 0x5a30 ;  /* 0x00005a3000027802 */ /* 0x000fe40000000f00 */
[----:B---3-5:R-:W-:Y:S05]  /*5a20*/  CALL.REL.NOINC `($__internal_2_$__cuda_sm10x_tcgen05_guardrail_trap_unallocated_columns_being_dealloced) ;  /* 0x0000004c00c07944 */ /* 0x028fea0003c00000 */
.L_x_116:
[----:B------:R-:W-:Y:S01]  /*5a30*/  NOP ;  /* 0x0000000000007918 */ /* 0x000fe20000000000 */
[----:B------:R-:W-:Y:S05]  /*5a40*/  EXIT ;  /* 0x000000000000794d */ /* 0x000fea0003800000 */
.L_x_87:
[----:B------:R-:W-:-:S09]  /*5a50*/  UISETP.NE.OR UP0, UPT, UR22, 0x3, !UP5 ;  /* 0x000000031600788c */ /* 0x000fd2000ef05670 */
[----:B------:R-:W-:Y:S05]  /*5a60*/  BRA.U UP0, `(.L_x_117) ;  /* 0x00000011002c7547 */ /* 0x000fea000b800000 */
[----:B------:R-:W2:Y:S01]  /*5a70*/  LDCU UR37, c[0x0][0x370] ;  /* 0x00006e00ff2577ac */ /* 0x000ea20008000800 */
[----:B------:R-:W3:Y:S01]  /*5a80*/  LDC.64 R16, c[0x0][0x348] ;  /* 0x0000d200ff107b82 */ /* 0x000ee20000000a00 */
[----:B------:R-:W-:Y:S02]  /*5a90*/  HFMA2 R13, -RZ, RZ, 0, 0 ;  /* 0x00000000ff0d7431 */ /* 0x000fe400000001ff */
[----:B------:R-:W-:Y:S01]  /*5aa0*/  IMAD.MOV.U32 R15, RZ, RZ, 0x1 ;  /* 0x00000001ff0f7424 */ /* 0x000fe200078e00ff */
[----:B------:R-:W2:Y:S01]  /*5ab0*/  LDCU.128 UR32, c[0x0][0xb10] ;  /* 0x00016200ff2077ac */ /* 0x000ea20008000c00 */
[----:B------:R-:W-:Y:S01]  /*5ac0*/  IMAD.MOV.U32 R14, RZ, RZ, RZ ;  /* 0x000000ffff0e7224 */ /* 0x000fe200078e00ff */
[----:B------:R-:W-:Y:S01]  /*5ad0*/  MOV R7, 0x1000 ;  /* 0x0000100000077802 */ /* 0x000fe20000000f00 */
[----:B------:R-:W4:Y:S01]  /*5ae0*/  LDCU UR31, c[0x0][0x374] ;  /* 0x00006e80ff1f77ac */ /* 0x000f220008000800 */
[----:B------:R-:W1:Y:S01]  /*5af0*/  LDC.64 R2, c[0x0][0x888] ;  /* 0x00022200ff027b82 */ /* 0x000e620000000a00 */
[----:B------:R-:W4:Y:S01]  /*5b00*/  LDCU UR15, c[0x0][0xb0c] ;  /* 0x00016180ff0f77ac */ /* 0x000f220008000800 */
[----:B------:R-:W4:Y:S06]  /*5b10*/  LDCU UR41, c[0x0][0xb20] ;  /* 0x00016400ff2977ac */ /* 0x000f2c0008000800 */
[----:B------:R-:W1:Y:S01]  /*5b20*/  LDC.64 R4, c[0x0][0x890] ;  /* 0x00022400ff047b82 */ /* 0x000e620000000a00 */
[----:B------:R-:W3:Y:S01]  /*5b30*/  LDCU UR4, c[0x0][0xb30] ;  /* 0x00016600ff0477ac */ /* 0x000ee20008000800 */
[----:B--2---:R-:W-:-:S02]  /*5b40*/  UIMAD.WIDE.U32 UR6, UR37, UR32, URZ ;  /* 0x00000020250672a5 */ /* 0x004fc4000f8e00ff */
[----:B----4-:R-:W-:Y:S01]  /*5b50*/  UIMAD.WIDE.U32 UR8, UR31, UR35, URZ ;  /* 0x000000231f0872a5 */ /* 0x010fe2000f8e00ff */
[----:B------:R-:W-:Y:S01]  /*5b60*/  UMOV UR29, 0x400 ;  /* 0x00000400001d7882 */ /* 0x000fe20000000000 */
[----:B------:R-:W-:-:S03]  /*5b70*/  UPLOP3.LUT UP3, UPT, UPT, UPT, UPT, 0x40, 0x4 ;  /* 0x000000000004789c */ /* 0x000fc60003f6e870 */
[----:B------:R-:W-:Y:S01]  /*5b80*/  UMOV UR6, UR7 ;  /* 0x0000000700067c82 */ /* 0x000fe20008000000 */
[----:B------:R-:W-:Y:S01]  /*5b90*/  UISETP.GE.AND UP0, UPT, UR42, 0x1, UPT ;  /* 0x000000012a00788c */ /* 0x000fe2000bf06270 */
[----:B------:R-:W-:Y:S01]  /*5ba0*/  UMOV UR38, UR9 ;  /* 0x0000000900267c82 */ /* 0x000fe20008000000 */
[----:B------:R-:W-:Y:S01]  /*5bb0*/  UISETP.NE.AND UP4, UPT, UR42, 0x1, UPT ;  /* 0x000000012a00788c */ /* 0x000fe2000bf85270 */
[----:B------:R-:W2:Y:S01]  /*5bc0*/  LDCU.64 UR22, c[0x0][0xb28] ;  /* 0x00016500ff1677ac */ /* 0x000ea20008000a00 */
[----:B------:R-:W-:Y:S02]  /*5bd0*/  ULEA UR29, UR55, UR29, 0x18 ;  /* 0x0000001d371d7291 */ /* 0x000fe4000f8ec0ff */
[----:B------:R-:W-:Y:S02]  /*5be0*/  UISETP.NE.AND UP6, UPT, UR15, 0x1, UPT ;  /* 0x000000010f00788c */ /* 0x000fe4000bfc5270 */
[----:B------:R-:W-:Y:S02]  /*5bf0*/  UISETP.NE.AND UP5, UPT, UR34, 0x1, UPT ;  /* 0x000000012200788c */ /* 0x000fe4000bfa5270 */
[----:B------:R-:W-:-:S02]  /*5c00*/  USHF.R.U32.HI UR39, URZ, UR33, UR6 ;  /* 0x00000021ff277299 */ /* 0x000fc40008011606 */
[----:B------:R-:W-:Y:S02]  /*5c10*/  USHF.R.U32.HI UR38, URZ, UR41, UR38 ;  /* 0x00000029ff267299 */ /* 0x000fe40008011626 */
[----:B---3--:R-:W-:Y:S01]  /*5c20*/  UISETP.NE.AND UP2, UPT, UR4, 0x1, UPT ;  /* 0x000000010400788c */ /* 0x008fe2000bf45270 */
[----:B------:R-:W-:-:S10]  /*5c30*/  UMOV UR12, URZ ;  /* 0x000000ff000c7c82 */ /* 0x000fd40008000000 */
.L_x_126:
[C---:B------:R-:W-:Y:S02]  /*5c40*/  LEA R12, R14.reuse, UR29, 0x3 ;  /* 0x0000001d0e0c7c11 */ /* 0x040fe4000f8e18ff */
[----:B------:R-:W-:Y:S02]  /*5c50*/  SHF.L.U32 R0, R13, 0x1f, RZ ;  /* 0x0000001f0d007819 */ /* 0x000fe400000006ff */
[----:B------:R-:W-:Y:S02]  /*5c60*/  LEA R8, R14, UR29, 0x4 ;  /* 0x0000001d0e087c11 */ /* 0x000fe4000f8e20ff */
[----:B------:R-:W3:Y:S02]  /*5c70*/  SYNCS.PHASECHK.TRANS64.TRYWAIT P0, [R12+URZ+0x270], R0 ;  /* 0x000270000c0075a7 */ /* 0x000ee400080011ff */
[----:B---34-:R-:W-:Y:S05]  /*5c80*/  @!P0 BRA `(.L_x_118) ;  /* 0x0000004800348947 */ /* 0x018fea0003800000 */
.L_x_257:
[----:B------:R-:W4:Y:S01]  /*5c90*/  LDS.128 R8, [R8+0x300] ;  /* 0x0003000008087984 */ /* 0x000f220000000c00 */
[----:B------:R-:W-:Y:S01]  /*5ca0*/  UISETP.GE.AND UP0, UPT, UR42, 0x1, UPT ;  /* 0x000000012a00788c */ /* 0x000fe2000bf06270 */
[----:B------:R-:W-:Y:S01]  /*5cb0*/  @!PT LDS RZ, [RZ] ;  /* 0x00000000fffff984 */ /* 0x000fe20000000800 */
[----:B------:R-:W-:Y:S01]  /*5cc0*/  @!PT LDS RZ, [RZ] ;  /* 0x00000000fffff984 */ /* 0x000fe20000000800 */
[----:B------:R-:W-:Y:S01]  /*5cd0*/  @!PT LDS RZ, [RZ] ;  /* 0x00000000fffff984 */ /* 0x000fe20000000800 */
[----:B------:R-:W-:Y:S01]  /*5ce0*/  @!PT LDS RZ, [RZ] ;  /* 0x00000000fffff984 */ /* 0x000fe20000000800 */
[----:B------:R1:W-:Y:S06]  /*5cf0*/  MEMBAR.ALL.CTA ;  /* 0x0000000000007992 */ /* 0x0003ec0000008000 */
[----:B-1----:R-:W1:Y:S01]  /*5d00*/  FENCE.VIEW.ASYNC.S ;  /* 0x00000000000073c6 */ /* 0x002e620000000000 */
[----:B----4-:R-:W-:Y:S11]  /*5d10*/  LOP3.LUT P0, RZ, R10, 0x1, RZ, 0xc0, !PT ;  /* 0x000000010aff7812 */ /* 0x010ff6000780c0ff */
[----:B------:R-:W-:Y:S02]  /*5d20*/  @!UPT UIADD3 URZ, UPT, UPT, URZ, URZ, URZ ;  /* 0x000000fffffff290 */ /* 0x000fe4000fffe0ff */
[----:B-1----:R-:W-:Y:S01]  /*5d30*/  VOTEU.ANY UP1, P0 ;  /* 0x0000000000ff7886 */ /* 0x002fe20000020100 */
[----:B------:R-:W-:Y:S11]  /*5d40*/  PLOP3.LUT P0, PT, PT, PT, UP1, 0x80, 0x8 ;  /* 0x000000000008781c */ /* 0x000ff60003f0f018 */
[----:B------:R-:W-:Y:S02]  /*5d50*/  @!UPT UIADD3 URZ, UPT, UPT, URZ, URZ, URZ ;  /* 0x000000fffffff290 */ /* 0x000fe4000fffe0ff */
[----:B---3--:R-:W-:Y:S02]  /*5d60*/  @P0 SHF.R.U32.HI R0, RZ, 0x10, R9 ;  /* 0x00000010ff000819 */ /* 0x008fe40000011609 */
[----:B------:R-:W-:Y:S02]  /*5d70*/  @P0 MOV R6, R8 ;  /* 0x0000000800060202 */ /* 0x000fe40000000f00 */
[----:B------:R-:W-:Y:S01]  /*5d80*/  @P0 R2UR UR4, R0 ;  /* 0x00000000000402ca */ /* 0x000fe200000e0000 */
[----:B------:R-:W-:Y:S01]  /*5d90*/  VIADD R0, R12, 0x280 ;  /* 0x000002800c007836 */ /* 0x000fe20000000000 */
[----:B------:R-:W-:Y:S02]  /*5da0*/  @P0 LOP3.LUT R8, R9, 0xffff, RZ, 0xc0, !PT ;  /* 0x0000ffff09080812 */ /* 0x000fe400078ec0ff */
[----:B------:R-:W-:Y:S02]  /*5db0*/  @P0 R2UR UR6, R6 ;  /* 0x00000000060602ca */ /* 0x000fe400000e0000 */
[----:B------:R-:W-:Y:S02]  /*5dc0*/  PRMT R0, RZ, 0x654, R0 ;  /* 0x00000654ff007816 */ /* 0x000fe40000000000 */
[----:B------:R-:W-:Y:S02]  /*5dd0*/  @P0 R2UR UR5, R8 ;  /* 0x00000000080502ca */ /* 0x000fe400000e0000 */
[----:B------:R1:W-:Y:S03]  /*5de0*/  SYNCS.ARRIVE.TRANS64.RED.A1T0 RZ, [R0+URZ], RZ ;  /* 0x000000ff00ff79a7 */ /* 0x0003e600081004ff */
[----:B------:R-:W-:Y:S04]  /*5df0*/  @UP1 UMOV UR30, UR4 ;  /* 0x00000004001e1c82 */ /* 0x000fe80008000000 */
[----:B------:R-:W-:Y:S04]  /*5e00*/  @UP1 UMOV UR14, UR6 ;  /* 0x00000006000e1c82 */ /* 0x000fe80008000000 */
[----:B------:R-:W-:Y:S01]  /*5e10*/  @UP1 UMOV UR13, UR5 ;  /* 0x00000005000d1c82 */ /* 0x000fe20008000000 */
[----:B------:R-:W-:Y:S05]  /*5e20*/  BRA.U !UP0, `(.L_x_119) ;  /* 0x0000000108a47547 */ /* 0x000fea000b800000 */
[----:B------:R-:W-:Y:S02]  /*5e30*/  UIMAD.WIDE.U32 UR8, UR13, UR35, URZ ;  /* 0x000000230d0872a5 */ /* 0x000fe4000f8e00ff */
[----:B------:R-:W-:Y:S02]  /*5e40*/  UIMAD.WIDE.U32 UR10, UR14, UR32, URZ ;  /* 0x000000200e0a72a5 */ /* 0x000fe4000f8e00ff */
[----:B------:R-:W-:Y:S02]  /*5e50*/  USEL UR4, UR31, UR38, !UP5 ;  /* 0x000000261f047287 */ /* 0x000fe4000e800000 */
[----:B------:R-:W-:Y:S02]  /*5e60*/  USEL UR7, UR37, UR39, !UP6 ;  /* 0x0000002725077287 */ /* 0x000fe4000f000000 */
[----:B--2---:R-:W-:Y:S02]  /*5e70*/  UIMAD.WIDE.U32 UR16, UR4, UR22, URZ ;  /* 0x00000016041072a5 */ /* 0x004fe4000f8e00ff */
[----:B------:R-:W-:Y:S01]  /*5e80*/  UIMAD.WIDE.U32 UR18, UR7, UR22, URZ ;  /* 0x00000016071272a5 */ /* 0x000fe2000f8e00ff */
[----:B------:R-:W-:Y:S02]  /*5e90*/  UMOV UR5, UR9 ;  /* 0x0000000900057c82 */ /* 0x000fe40008000000 */
[----:B------:R-:W-:Y:S03]  /*5ea0*/  USHF.R.U32.HI UR6, URZ, UR41, UR5 ;  /* 0x00000029ff067299 */ /* 0x000fe60008011605 */
[----:B------:R-:W-:Y:S01]  /*5eb0*/  UMOV UR5, UR11 ;  /* 0x0000000b00057c82 */ /* 0x000fe20008000000 */
[----:B------:R-:W-:Y:S02]  /*5ec0*/  USEL UR6, UR13, UR6, !UP5 ;  /* 0x000000060d067287 */ /* 0x000fe4000e800000 */
[----:B------:R-:W-:Y:S02]  /*5ed0*/  USHF.R.U32.HI UR8, URZ, UR33, UR5 ;  /* 0x00000021ff087299 */ /* 0x000fe40008011605 */
[----:B------:R-:W-:Y:S01]  /*5ee0*/  UIMAD.WIDE.U32 UR10, UR6, UR22, URZ ;  /* 0x00000016060a72a5 */ /* 0x000fe2000f8e00ff */
[----:B------:R-:W-:Y:S02]  /*5ef0*/  UMOV UR5, UR17 ;  /* 0x0000001100057c82 */ /* 0x000fe40008000000 */
[----:B------:R-:W-:Y:S03]  /*5f00*/  @UP4 USHF.R.U32.HI UR4, URZ, UR23, UR5 ;  /* 0x00000017ff044299 */ /* 0x000fe60008011605 */
[----:B------:R-:W-:Y:S01]  /*5f10*/  UMOV UR5, UR19 ;  /* 0x0000001300057c82 */ /* 0x000fe20008000000 */
[----:B------:R-:W-:Y:S02]  /*5f20*/  UIMAD UR4, UR42, UR4, URZ ;  /* 0x000000042a0472a4 */ /* 0x000fe4000f8e02ff */
[----:B------:R-:W-:Y:S02]  /*5f30*/  @UP4 USHF.R.U32.HI UR7, URZ, UR23, UR5 ;  /* 0x00000017ff074299 */ /* 0x000fe40008011605 */
[----:B------:R-:W-:Y:S02]  /*5f40*/  USEL UR5, UR14, UR8, !UP6 ;  /* 0x000000080e057287 */ /* 0x000fe4000f000000 */
[----:B------:R-:W-:Y:S02]  /*5f50*/  UIMAD UR8, UR42, UR7, URZ ;  /* 0x000000072a0872a4 */ /* 0x000fe4000f8e02ff */
[----:B------:R-:W-:Y:S03]  /*5f60*/  UISETP.GE.AND UP0, UPT, UR6, UR4, UPT ;  /* 0x000000040600728c */ /* 0x000fe6000bf06270 */
[----:B------:R-:W-:Y:S01]  /*5f70*/  UMOV UR4, UR11 ;  /* 0x0000000b00047c82 */ /* 0x000fe20008000000 */
[----:B------:R-:W-:Y:S02]  /*5f80*/  UISETP.GE.OR UP0, UPT, UR5, UR8, UP0 ;  /* 0x000000080500728c */ /* 0x000fe40008706670 */
[----:B------:R-:W-:Y:S02]  /*5f90*/  USHF.R.U32.HI UR4, URZ, UR23, UR4 ;  /* 0x00000017ff047299 */ /* 0x000fe40008011604 */
[----:B------:R-:W-:Y:S02]  /*5fa0*/  UIMAD.WIDE.U32 UR8, UR5, UR22, URZ ;  /* 0x00000016050872a5 */ /* 0x000fe4000f8e00ff */
[----:B------:R-:W-:Y:S04]  /*5fb0*/  USEL UR10, UR6, UR4, !UP4 ;  /* 0x00000004060a7287 */ /* 0x000fe8000e000000 */
[----:B------:R-:W-:Y:S01]  /*5fc0*/  UIADD3 UR11, UPT, UPT, -UR10, URZ, URZ ;  /* 0x000000ff0a0b7290 */ /* 0x000fe2000fffe1ff */
[----:B------:R-:W-:Y:S02]  /*5fd0*/  @!UP0 UMOV UR4, UR9 ;  /* 0x0000000900048c82 */ /* 0x000fe40008000000 */
[----:B------:R-:W-:Y:S02]  /*5fe0*/  @!UP0 USHF.R.U32.HI UR4, URZ, UR23, UR4 ;  /* 0x00000017ff048299 */ /* 0x000fe40008011604 */
[----:B------:R-:W-:Y:S02]  /*5ff0*/  UIMAD UR8, UR42, UR11, UR6 ;  /* 0x0000000b2a0872a4 */ /* 0x000fe4000f8e0206 */
[----:B------:R-:W-:Y:S04]  /*6000*/  @!UP0 USEL UR4, UR5, UR4, !UP4 ;  /* 0x0000000405048287 */ /* 0x000fe8000e000000 */
[----:B------:R-:W-:Y:S02]  /*6010*/  @!UP0 UIMAD UR7, UR7, UR8, UR4 ;  /* 0x00000008070782a4 */ /* 0x000fe4000f8e0204 */
[----:B------:R-:W-:Y:S02]  /*6020*/  @!UP0 UIADD3 UR9, UPT, UPT, UR10, -UR4, URZ ;  /* 0x800000040a098290 */ /* 0x000fe4000fffe0ff */
[----:B------:R-:W-:Y:S02]  /*6030*/  UIADD3 UR8, UPT, UPT, -UR6, URZ, URZ ;  /* 0x000000ff06087290 */ /* 0x000fe4000fffe1ff */
[----:B------:R-:W-:Y:S02]  /*6040*/  UIADD3 UR4, UPT, UPT, -UR5, URZ, URZ ;  /* 0x000000ff05047290 */ /* 0x000fe4000fffe1ff */
[----:B------:R-:W-:Y:S03]  /*6050*/  @!UP0 UIMAD UR6, UR9, UR42, UR5 ;  /* 0x0000002a090682a4 */ /* 0x000fe6000f8e0205 */
[----:B------:R-:W-:Y:S01]  /*6060*/  @!UP0 UMOV UR5, UR7 ;  /* 0x0000000700058c82 */ /* 0x000fe20008000000 */
[----:B------:R-:W-:Y:S02]  /*6070*/  UIMAD UR7, UR15, UR4, UR14 ;  /* 0x000000040f0772a4 */ /* 0x000fe4000f8e020e */
[----:B------:R-:W-:Y:S02]  /*6080*/  UIMAD UR4, UR34, UR8, UR13 ;  /* 0x00000008220472a4 */ /* 0x000fe4000f8e020d */
[----:B------:R-:W-:Y:S02]  /*6090*/  UIMAD UR14, UR5, UR15, UR7 ;  /* 0x0000000f050e72a4 */ /* 0x000fe4000f8e0207 */
[----:B------:R-:W-:Y:S11]  /*60a0*/  UIMAD UR13, UR6, UR34, UR4 ;  /* 0x00000022060d72a4 */ /* 0x000ff6000f8e0204 */
[----:B------:R-:W-:Y:S01]  /*60b0*/  @!UPT UIADD3 URZ, UPT, UPT, URZ, URZ, URZ ;  /* 0x000000fffffff290 */ /* 0x000fe2000fffe0ff */
.L_x_119:
[----:B------:R-:W3:Y:S01]  /*60c0*/  @!UP2 LDCU.128 UR8, c[0x0][0xb10] ;  /* 0x00016200ff08a7ac */ /* 0x000ee20008000c00 */
[C---:B------:R-:W-:Y:S02]  /*60d0*/  ISETP.NE.U32.AND P1, PT, R4.reuse, RZ, PT ;  /* 0x000000ff0400720c */ /* 0x040fe40003f25070 */
[----:B------:R-:W-:Y:S02]  /*60e0*/  ISETP.NE.U32.AND P0, PT, R4, RZ, PT ;  /* 0x000000ff0400720c */ /* 0x000fe40003f05070 */
[C---:B------:R-:W-:Y:S02]  /*60f0*/  ISETP.NE.AND.EX P1, PT, R5.reuse, RZ, PT, P1 ;  /* 0x000000ff0500720c */ /* 0x040fe40003f25310 */
[----:B------:R-:W-:Y:S01]  /*6100*/  ISETP.NE.AND.EX P0, PT, R5, RZ, PT, P0 ;  /* 0x000000ff0500720c */ /* 0x000fe20003f05300 */
[----:B------:R-:W4:Y:S01]  /*6110*/  @!UP2 LDCU UR5, c[0x0][0xb0c] ;  /* 0x00016180ff05a7ac */ /* 0x000f220008000800 */
[----:B------:R-:W-:Y:S02]  /*6120*/  USHF.L.U32 UR26, UR27, 0x6, URZ ;  /* 0x000000061b1a7899 */ /* 0x000fe400080006ff */
[----:B------:R-:W-:Y:S02]  /*6130*/  USHF.L.U32 UR27, UR20, 0x6, URZ ;  /* 0x00000006141b7899 */ /* 0x000fe400080006ff */
[----:B---3--:R-:W-:Y:S07]  /*6140*/  UIMAD.WIDE.U32 UR6, UR14, UR8, URZ ;  /* 0x000000080e0672a5 */ /* 0x008fee000f8e00ff */
[----:B------:R-:W-:Y:S01]  /*6150*/  @!UP2 UMOV UR4, UR7 ;  /* 0x000000070004ac82 */ /* 0x000fe20008000000 */
[----:B----4-:R-:W-:Y:S02]  /*6160*/  @!UP2 UISETP.NE.AND UP0, UPT, UR5, 0x1, UPT ;  /* 0x000000010500a88c */ /* 0x010fe4000bf05270 */
[----:B------:R-:W-:Y:S02]  /*6170*/  @!UP2 USHF.R.U32.HI UR4, URZ, UR9, UR4 ;  /* 0x00000009ff04a299 */ /* 0x000fe40008011604 */
[----:B------:R-:W-:Y:S02]  /*6180*/  UIMAD.WIDE.U32 UR6, UR13, UR11, URZ ;  /* 0x0000000b0d0672a5 */ /* 0x000fe4000f8e00ff */
[----:B------:R-:W-:Y:S02]  /*6190*/  @!UP2 USEL UR8, UR14, UR4, !UP0 ;  /* 0x000000040e08a287 */ /* 0x000fe4000c000000 */
[----:B------:R-:W-:Y:S03]  /*61a0*/  @!UP2 UISETP.NE.AND UP0, UPT, UR10, 0x1, UPT ;  /* 0x000000010a00a88c */ /* 0x000fe6000bf05270 */
[----:B------:R-:W-:Y:S02]  /*61b0*/  @!UP2 UMOV UR6, UR7 ;  /* 0x000000070006ac82 */ /* 0x000fe40008000000 */
[----:B------:R-:W3:Y:S02]  /*61c0*/  @!UP2 LDCU UR4, c[0x0][0xb20] ;  /* 0x00016400ff04a7ac */ /* 0x000ee40008000800 */
[----:B---3--:R-:W-:Y:S04]  /*61d0*/  @!UP2 USHF.R.U32.HI UR6, URZ, UR4, UR6 ;  /* 0x00000004ff06a299 */ /* 0x008fe80008011606 */
[----:B------:R-:W-:Y:S04]  /*61e0*/  @!UP2 USEL UR6, UR13, UR6, !UP0 ;  /* 0x000000060d06a287 */ /* 0x000fe8000c000000 */
[----:B------:R-:W-:Y:S02]  /*61f0*/  @!UP2 UIADD3 UR4, UPT, UPT, -UR8, UR6, URZ ;  /* 0x000000060804a290 */ /* 0x000fe4000fffe1ff */
[----:B------:R-:W-:Y:S02]  /*6200*/  @!UP2 UIADD3 UR6, UPT, UPT, UR8, -UR6, URZ ;  /* 0x800000060806a290 */ /* 0x000fe4000fffe0ff */
[----:B------:R-:W-:Y:S02]  /*6210*/  @!UP2 UIMAD UR14, UR4, UR5, UR14 ;  /* 0x00000005040ea2a4 */ /* 0x000fe4000f8e020e */
[----:B------:R-:W-:Y:S01]  /*6220*/  @!UP2 UIMAD UR13, UR6, UR10, UR13 ;  /* 0x0000000a060da2a4 */ /* 0x000fe2000f8e020d */
[----:B------:R-:W-:Y:S11]  /*6230*/  BRA.U UP3, `(.L_x_120) ;  /* 0x0000000103107547 */ /* 0x000ff6000b800000 */
[----:B------:R-:W-:Y:S04]  /*6240*/  MOV R6, UR40 ;  /* 0x0000002800067c02 */ /* 0x000fe80008000f00 */
[----:B------:R-:W-:Y:S04]  /*6250*/  SHF.L.U32 R6, R6, 0x1f, RZ ;  /* 0x0000001f06067819 */ /* 0x000fe800000006ff */
[----:B------:R-:W3:Y:S02]  /*6260*/  SYNCS.PHASECHK.TRANS64.TRYWAIT P2, [UR29+0x268], R6 ;  /* 0x00026806ff0075a7 */ /* 0x000ee4000804111d */
[----:B---3--:R-:W-:Y:S05]  /*6270*/  @!P2 BRA `(.L_x_121) ;  /* 0x0000004000cca947 */ /* 0x008fea0003800000 */
.L_x_120:
[----:B------:R-:W-:Y:S05]  /*6280*/  @!P1 BRA `(.L_x_122) ;  /* 0x0000000000309947 */ /* 0x000fea0003800000 */
[----:B------:R-:W-:Y:S01]  /*6290*/  ISETP.NE.U32.AND P1, PT, R2, RZ, PT ;  /* 0x000000ff0200720c */ /* 0x000fe20003f25070 */
[----:B------:R-:W3:Y:S01]  /*62a0*/  LDCU.64 UR4, c[0x0][0x358] ;  /* 0x00006b00ff0477ac */ /* 0x000ee20008000a00 */
[----:B------:R-:W-:Y:S02]  /*62b0*/  IMAD.MOV.U32 R50, RZ, RZ, 0x1 ;  /* 0x00000001ff327424 */ /* 0x000fe400078e00ff */
[----:B------:R-:W-:Y:S11]  /*62c0*/  ISETP.NE.AND.EX P1, PT, R3, RZ, PT, P1 ;  /* 0x000000ff0300720c */ /* 0x000ff60003f25310 */
[----:B------:R-:W-:Y:S02]  /*62d0*/  @!UPT UIADD3 URZ, UPT, UPT, URZ, URZ, URZ ;  /* 0x000000fffffff290 */ /* 0x000fe4000fffe0ff */
[----:B------:R-:W4:Y:S01]  /*62e0*/  @P1 LDC.64 R8, c[0x0][0x888] ;  /* 0x00022200ff081b82 */ /* 0x000f220000000a00 */
[----:B-1----:R-:W-:Y:S04]  /*62f0*/  @P1 IMAD R0, R4, UR36, RZ ;  /* 0x0000002404001c24 */ /* 0x002fe8000f8e02ff */
[----:B----4-:R-:W-:Y:S04]  /*6300*/  @P1 IMAD.WIDE R8, R0, 0x4, R8 ;  /* 0x0000000400081825 */ /* 0x010fe800078e0208 */
[----:B------:R-:W-:Y:S01]  /*6310*/  HFMA2 R0, -RZ, RZ, 0, 5.9604644775390625e-08 ;  /* 0x00000001ff007431 */ /* 0x000fe200000001ff */
[----:B---3-5:R3:W5:Y:S04]  /*6320*/  @P1 LDG.E R26, desc[UR4][R8.64] ;  /* 0x00000004081a1981 */ /* 0x028768000c1e1900 */
[----:B------:R-:W-:Y:S01]  /*6330*/  @!P1 PRMT R50, R0, 0x7610, R50 ;  /* 0x0000761000329816 */ /* 0x000fe20000000032 */
[----:B---3--:R-:W4:Y:S06]  /*6340*/  @!P1 LDC R26, c[0x0][0x880] ;  /* 0x00022000ff1a9b82 */ /* 0x008f2c0000000800 */
.L_x_122:
[----:B----45:R-:W-:Y:S01]  /*6350*/  @!P0 FSETP.EQ.AND P1, PT, R26, RZ, PT ;  /* 0x000000ff1a00820b */ /* 0x030fe20003f22000 */
[----:B------:R-:W-:Y:S01]  /*6360*/  @!UPT UIADD3 URZ, UPT, UPT, URZ, URZ, URZ ;  /* 0x000000fffffff290 */ /* 0x000fe2000fffe0ff */
[----:B------:R-:W-:Y:S11]  /*6370*/  @!P0 BRA `(.L_x_123) ;  /* 0x0000000000188947 */ /* 0x000ff60003800000 */
[----:B------:R-:W-:Y:S02]  /*6380*/  LOP3.LUT P0, RZ, R50, 0xff, RZ, 0xc0, !PT ;  /* 0x000000ff32ff7812 */ /* 0x000fe4000780c0ff */
[----:B------:R-:W-:Y:S04]  /*6390*/  ISETP.NE.U32.AND P1, PT, R2, RZ, PT ;  /* 0x000000ff0200720c */ /* 0x000fe80003f25070 */
[----:B------:R-:W-:Y:S04]  /*63a0*/  ISETP.NE.AND.EX P1, PT, R3, RZ, PT, P1 ;  /* 0x000000ff0300720c */ /* 0x000fe80003f25310 */
[----:B------:R-:W-:Y:S03]  /*63b0*/  PLOP3.LUT P1, PT, P1, PT, PT, 0x8, 0x80 ;  /* 0x000000000080781c */ /* 0x000fe60000f2e170 */
[----:B------:R-:W-:Y:S11]  /*63c0*/  @P0 FSETP.EQ.AND P1, PT, R26, RZ, PT ;  /* 0x000000ff1a00020b */ /* 0x000ff60003f22000 */
[----:B------:R-:W-:Y:S02]  /*63d0*/  @!UPT UIADD3 URZ, UPT, UPT, URZ, URZ, URZ ;  /* 0x000000fffffff290 */ /* 0x000fe4000fffe0ff */
.L_x_123:
[----:B------:R-:W-:Y:S01]  /*63e0*/  ULEA UR4, UR12, UR29, 0x3 ;  /* 0x0000001d0c047291 */ /* 0x000fe2000f8e18ff */
[----:B------:R-:W-:Y:S02]  /*63f0*/  SHF.L.U32 R9, R15, 0x1f, RZ ;  /* 0x0000001f0f097819 */ /* 0x000fe400000006ff */
[----:B------:R-:W-:Y:S04]  /*6400*/  ELECT P0, URZ, PT ;  /* 0x0000000000ff782f */ /* 0x000fe80003800000 */
[----:B------:R-:W-:Y:S02]  /*6410*/  PLOP3.LUT P1, PT, P1, P0, PT, 0xf2, 0x2f ;  /* 0x00000000002f781c */ /* 0x000fe40000f21e72 */
[----:B------:R-:W3:Y:S11]  /*6420*/  SYNCS.PHASECHK.TRANS64.TRYWAIT P2, [UR4+0x248], R9 ;  /* 0x00024809ff0075a7 */ /* 0x000ef60008041104 */
[----:B------:R-:W-:Y:S05]  /*6430*/  @!P1 IADD3 R8, P0, PT, R16, 0x580, RZ ;  /* 0x0000058010089810 */ /* 0x000fea0007f1e0ff */
[----:B-1----:R-:W-:Y:S01]  /*6440*/  @!P1 IMAD.X R6, RZ, RZ, R17, P0 ;  /* 0x000000ffff069224 */ /* 0x002fe200000e0611 */
[----:B---3--:R-:W-:Y:S07]  /*6450*/  @!P2 BRA `(.L_x_124) ;  /* 0x00000040006ca947 */ /* 0x008fee0003800000 */
.L_x_260:
[----:B------:R-:W-:Y:S01]  /*6460*/  @!P1 R2UR UR6, R6 ;  /* 0x00000000060692ca */ /* 0x000fe200000e0000 */
[----:B------:R-:W-:Y:S01]  /*6470*/  UIADD3 UR5, UPT, UPT, UR12, 0x1, URZ ;  /* 0x000000010c057890 */ /* 0x000fe2000fffe0ff */
[----:B------:R-:W-:Y:S01]  /*6480*/  @!P1 R2UR UR7, R8 ;  /* 0x00000000080792ca */ /* 0x000fe200000e0000 */
[----:B------:R-:W-:Y:S01]  /*6490*/  UIADD3 UR25, UPT, UPT, UR4, 0x230, URZ ;  /* 0x0000023004197890 */ /* 0x000fe2000fffe0ff */
[----:B-1----:R-:W-:Y:S01]  /*64a0*/  @!P1 IMAD.MOV.U32 R0, RZ, RZ, 0x1000 ;  /* 0x00001000ff009424 */ /* 0x002fe200078e00ff */
[----:B------:R-:W-:Y:S01]  /*64b0*/  UISETP.NE.AND UP0, UPT, UR5, 0x3, UPT ;  /* 0x000000030500788c */ /* 0x000fe2000bf05270 */
[----:B------:R-:W-:Y:S01]  /*64c0*/  VIADD R14, R14, 0x1 ;  /* 0x000000010e0e7836 */ /* 0x000fe20000000000 */
[----:B------:R-:W-:Y:S01]  /*64d0*/  UMOV UR18, 0x0 ;  /* 0x0000000000127882 */ /* 0x000fe20000000000 */
[----:B------:R-:W-:Y:S01]  /*64e0*/  UMOV UR19, 0x10000000 ;  /* 0x1000000000137882 */ /* 0x000fe20000000000 */
[----:B------:R-:W-:Y:S02]  /*64f0*/  USEL UR21, UR5, URZ, UP0 ;  /* 0x000000ff05157287 */ /* 0x000fe40008000000 */
[----:B------:R-:W-:Y:S02]  /*6500*/  USEL UR9, URZ, 0x1, UP0 ;  /* 0x00000001ff097887 */ /* 0x000fe40008000000 */
[----:B------:R-:W-:Y:S01]  /*6510*/  VOTEU.ALL UP0, P1 ;  /* 0x0000000000ff7886 */ /* 0x000fe20000800000 */
[----:B------:R-:W-:Y:S01]  /*6520*/  IMAD.U32 R9, RZ, RZ, UR6 ;  /* 0x00000006ff097e24 */ /* 0x000fe2000f8e00ff */
[----:B------:R-:W-:Y:S01]  /*6530*/  UMOV UR28, UR36 ;  /* 0x00000024001c7c82 */ /* 0x000fe20008000000 */
[----:B------:R-:W-:Y:S01]  /*6540*/  IMAD.U32 R8, RZ, RZ, UR7 ;  /* 0x00000007ff087e24 */ /* 0x000fe2000f8e00ff */
[----:B------:R-:W-:Y:S01]  /*6550*/  LOP3.LUT R15, R15, UR9, RZ, 0x3c, !PT ;  /* 0x000000090f0f7c12 */ /* 0x000fe2000f8e3cff */
[----:B------:R-:W-:Y:S01]  /*6560*/  @!UP0 ULEA UR5, UR12, UR29, 0xc ;  /* 0x0000001d0c058291 */ /* 0x000fe2000f8e60ff */
[----:B------:R-:W-:Y:S01]  /*6570*/  @!P1 R2UR UR7, R9 ;  /* 0x00000000090792ca */ /* 0x000fe200000e0000 */
[----:B------:R-:W-:Y:S01]  /*6580*/  @!UP0 UIADD3 UR10, UPT, UPT, UR26, 0x20, URZ ;  /* 0x000000201a0a8890 */ /* 0x000fe2000fffe0ff */
[----:B------:R-:W-:Y:S01]  /*6590*/  @!P1 R2UR UR6, R8 ;  /* 0x00000000080692ca */ /* 0x000fe200000e0000 */
[----:B------:R-:W-:Y:S01]  /*65a0*/  @!UP0 UIADD3 UR24, UPT, UPT, UR5, 0x400, URZ ;  /* 0x0000040005188890 */ /* 0x000fe2000fffe0ff */
[----:B------:R-:W-:Y:S01]  /*65b0*/  SHF.L.U32 R6, R15, 0x1f, RZ ;  /* 0x0000001f0f067819 */ /* 0x000fe200000006ff */
[----:B------:R-:W-:Y:S01]  /*65c0*/  @!UP0 UIADD3 UR8, UPT, UPT, UR5, 0xc00, URZ ;  /* 0x00000c0005088890 */ /* 0x000fe2000fffe0ff */
[----:B------:R-:W-:Y:S01]  /*65d0*/  VOTEU.ALL UP0, P1 ;  /* 0x0000000000ff7886 */ /* 0x000fe20000800000 */
[----:B------:R-:W-:Y:S01]  /*65e0*/  UMOV UR11, UR27 ;  /* 0x0000001b000b7c82 */ /* 0x000fe20008000000 */
[----:B------:R-:W-:Y:S01]  /*65f0*/  UMOV UR12, UR36 ;  /* 0x00000024000c7c82 */ /* 0x000fe20008000000 */
[----:B------:R-:W-:Y:S01]  /*6600*/  UMOV UR9, UR25 ;  /* 0x0000001900097c82 */ /* 0x000fe20008000000 */
[----:B------:R-:W-:Y:S02]  /*6610*/  UPRMT UR16, UR55, 0x654, UR25 ;  /* 0x0000065437107896 */ /* 0x000fe40008000019 */
[----:B------:R-:W-:Y:S03]  /*6620*/  ULEA UR5, UR21, UR29, 0x3 ;  /* 0x0000001d15057291 */ /* 0x000fe6000f8e18ff */
[----:B------:R1:W-:Y:S01]  /*6630*/  @!UP0 UTMALDG.3D [UR24], [UR6], desc[UR18] ;  /* 0x00001218060085b4 */ /* 0x0003e20008011000 */
[----:B------:R-:W-:Y:S05]  /*6640*/  VOTEU.ALL UP0, P1 ;  /* 0x0000000000ff7886 */ /* 0x000fea0000800000 */
[----:B------:R1:W-:Y:S01]  /*6650*/  @!UP0 UTMALDG.3D [UR8], [UR6], desc[UR18] ;  /* 0x00001208060085b4 */ /* 0x0003e20008011000 */
[----:B------:R1:W-:Y:S01]  /*6660*/  @!P1 SYNCS.ARRIVE.TRANS64.RED.A0TR RZ, [UR4+0x230], R0 ;  /* 0x00023000ffff99a7 */ /* 0x0003e20008300404 */
[----:B------:R-:W-:Y:S01]  /*6670*/  SYNCS.ARRIVE.TRANS64.RED.A1T0 RZ, [UR16], RZ ;  /* 0x000000ffffff79a7 */ /* 0x000fe20008100410 */
[----:B------:R-:W3:Y:S02]  /*6680*/  SYNCS.PHASECHK.TRANS64.TRYWAIT P0, [UR5+0x248], R6 ;  /* 0x00024806ff0075a7 */ /* 0x000ee40008001105 */
[----:B-1-3--:R-:W-:Y:S05]  /*6690*/  @!P0 BRA `(.L_x_125) ;  /* 0x0000003c00f48947 */ /* 0x00afea0003800000 */
.L_x_262:
[----:B------:R-:W-:Y:S01]  /*66a0*/  UIADD3 UR17, UPT, UPT, UR5, 0x230, URZ ;  /* 0x0000023005117890 */ /* 0x000fe2000fffe0ff */
[----:B-1----:R-:W-:Y:S01]  /*66b0*/  @!P1 IADD3 R6, P0, PT, R16, 0x580, RZ ;  /* 0x0000058010069810 */ /* 0x002fe20007f1e0ff */
[----:B------:R-:W-:Y:S01]  /*66c0*/  UPLOP3.LUT UP3, UPT, UPT, UPT, UPT, 0x80, 0x8 ;  /* 0x000000000008789c */ /* 0x000fe20003f6f070 */
[----:B------:R-:W-:Y:S01]  /*66d0*/  R2UR UR43, R52 ;  /* 0x00000000342b72ca */ /* 0x000fe200000e0000 */
[----:B------:R-:W-:Y:S01]  /*66e0*/  UMOV UR24, 0x0 ;  /* 0x0000000000187882 */ /* 0x000fe20000000000 */
[----:B------:R-:W-:Y:S01]  /*66f0*/  @!P1 R2UR UR6, R6 ;  /* 0x00000000060692ca */ /* 0x000fe200000e0000 */
[----:B------:R-:W-:Y:S01]  /*6700*/  @!P1 IMAD.X R0, RZ, RZ, R17, P0 ;  /* 0x000000ffff009224 */ /* 0x000fe200000e0611 */
[----:B------:R-:W-:Y:S01]  /*6710*/  UMOV UR25, 0x10000000 ;  /* 0x1000000000197882 */ /* 0x000fe20000000000 */
[----:B------:R-:W-:Y:S01]  /*6720*/  UMOV UR19, UR27 ;  /* 0x0000001b00137c82 */ /* 0x000fe20008000000 */
[----:B------:R-:W-:Y:S01]  /*6730*/  UMOV UR20, UR36 ;  /* 0x0000002400147c82 */ /* 0x000fe20008000000 */
[----:B------:R-:W-:Y:S01]  /*6740*/  UMOV UR11, UR27 ;  /* 0x0000001b000b7c82 */ /* 0x000fe20008000000 */
[----:B------:R-:W-:Y:S01]  /*6750*/  @!P1 R2UR UR4, R0 ;  /* 0x00000000000492ca */ /* 0x000fe200000e0000 */
[----:B------:R-:W-:Y:S01]  /*6760*/  UMOV UR12, UR36 ;  /* 0x00000024000c7c82 */ /* 0x000fe20008000000 */
[----:B------:R-:W-:Y:S01]  /*6770*/  UMOV UR9, UR17 ;  /* 0x0000001100097c82 */ /* 0x000fe20008000000 */
[----:B------:R-:W-:Y:S01]  /*6780*/  VOTEU.ALL UP0, P1 ;  /* 0x0000000000ff7886 */ /* 0x000fe20000800000 */
[----:B------:R-:W-:Y:S01]  /*6790*/  R2UR UR28, R53 ;  /* 0x00000000351c72ca */ /* 0x000fe200000e0000 */
[----:B------:R-:W-:Y:S01]  /*67a0*/  UIADD3 UR27, UPT, UPT, UR13, UR43, URZ ;  /* 0x0000002b0d1b7290 */ /* 0x000fe2000fffe0ff */
[----:B------:R-:W-:Y:S01]  /*67b0*/  ISETP.NE.AND P0, PT, R14, 0x2, PT ;  /* 0x000000020e00780c */ /* 0x000fe20003f05270 */
[----:B------:R-:W-:Y:S01]  /*67c0*/  IMAD.U32 R8, RZ, RZ, UR6 ;  /* 0x00000006ff087e24 */ /* 0x000fe2000f8e00ff */
[----:B------:R-:W-:Y:S02]  /*67d0*/  @!UP0 UIADD3 UR18, UPT, UPT, UR26, 0x10, URZ ;  /* 0x000000101a128890 */ /* 0x000fe4000fffe0ff */
[----:B------:R-:W-:Y:S01]  /*67e0*/  @!UP0 UIADD3 UR10, UPT, UPT, UR26, 0x30, URZ ;  /* 0x000000301a0a8890 */ /* 0x000fe2000fffe0ff */
[----:B------:R-:W-:Y:S01]  /*67f0*/  SEL R0, RZ, 0x1, P0 ;  /* 0x00000001ff007807 */ /* 0x000fe20000000000 */
[----:B------:R-:W-:Y:S01]  /*6800*/  UMOV UR36, UR30 ;  /* 0x0000001e00247c82 */ /* 0x000fe20008000000 */
[----:B------:R-:W-:Y:S01]  /*6810*/  IMAD.U32 R9, RZ, RZ, UR4 ;  /* 0x00000004ff097e24 */ /* 0x000fe2000f8e00ff */
[----:B------:R-:W-:Y:S01]  /*6820*/  @!P1 R2UR UR6, R8 ;  /* 0x00000000080692ca */ /* 0x000fe200000e0000 */
[----:B------:R-:W-:Y:S01]  /*6830*/  @!UP0 ULEA UR4, UR21, UR29, 0xc ;  /* 0x0000001d15048291 */ /* 0x000fe2000f8e60ff */
[----:B------:R-:W-:Y:S02]  /*6840*/  LOP3.LUT R13, R13, R0, RZ, 0x3c, !PT ;  /* 0x000000000d0d7212 */ /* 0x000fe400078e3cff */
[----:B------:R-:W-:Y:S01]  /*6850*/  @!P1 R2UR UR7, R9 ;  /* 0x00000000090792ca */ /* 0x000fe200000e0000 */
[----:B------:R-:W-:Y:S01]  /*6860*/  @!UP0 UIADD3 UR16, UPT, UPT, UR4, 0x400, URZ ;  /* 0x0000040004108890 */ /* 0x000fe2000fffe0ff */
[----:B------:R-:W-:Y:S01]  /*6870*/  SEL R14, R14, RZ, P0 ;  /* 0x000000ff0e0e7207 */ /* 0x000fe20000000000 */
[----:B------:R-:W-:Y:S01]  /*6880*/  @!UP0 UIADD3 UR8, UPT, UPT, UR4, 0xc00, URZ ;  /* 0x00000c0004088890 */ /* 0x000fe2000fffe0ff */
[----:B------:R-:W-:Y:S01]  /*6890*/  VOTEU.ALL UP0, P1 ;  /* 0x0000000000ff7886 */ /* 0x000fe20000800000 */
[----:B------:R-:W-:Y:S08]  /*68a0*/  UPRMT UR4, UR55, 0x654, UR17 ;  /* 0x0000065437047896 */ /* 0x000ff00008000011 */
[----:B------:R1:W-:Y:S01]  /*68b0*/  @!UP0 UTMALDG.3D [UR16], [UR6], desc[UR24] ;  /* 0x00001810060085b4 */ /* 0x0003e20008011000 */
[----:B------:R-:W-:Y:S05]  /*68c0*/  VOTEU.ALL UP0, P1 ;  /* 0x0000000000ff7886 */ /* 0x000fea0000800000 */
[----:B------:R3:W-:Y:S01]  /*68d0*/  @!UP0 UTMALDG.3D [UR8], [UR6], desc[UR24] ;  /* 0x00001808060085b4 */ /* 0x0007e20008011000 */
[----:B------:R4:W-:Y:S01]  /*68e0*/  @!P1 SYNCS.ARRIVE.TRANS64.RED.A0TR RZ, [UR5+0x230], R7 ;  /* 0x00023007ffff99a7 */ /* 0x0009e20008300405 */
[----:B------:R-:W-:Y:S01]  /*68f0*/  SYNCS.ARRIVE.TRANS64.RED.A1T0 RZ, [UR4], RZ ;  /* 0x000000ffffff79a7 */ /* 0x000fe20008100404 */
[----:B------:R-:W-:Y:S04]  /*6900*/  UIADD3 UR4, UPT, UPT, UR21, 0x1, URZ ;  /* 0x0000000115047890 */ /* 0x000fe8000fffe0ff */
[----:B------:R-:W-:Y:S04]  /*6910*/  UISETP.NE.AND UP0, UPT, UR4, 0x3, UPT ;  /* 0x000000030400788c */ /* 0x000fe8000bf05270 */
[----:B------:R-:W-:Y:S02]  /*6920*/  USEL UR5, URZ, 0x1, UP0 ;  /* 0x00000001ff057887 */ /* 0x000fe40008000000 */
[----:B-1----:R-:W-:Y:S04]  /*6930*/  UIADD3 UR20, UPT, UPT, UR14, UR28, URZ ;  /* 0x0000001c0e147290 */ /* 0x002fe8000fffe0ff */
[----:B------:R-:W-:Y:S01]  /*6940*/  LOP3.LUT R15, R15, UR5, RZ, 0x3c, !PT ;  /* 0x000000050f0f7c12 */ /* 0x000fe2000f8e3cff */
[----:B---3--:R-:W-:Y:S01]  /*6950*/  USEL UR12, UR4, URZ, UP0 ;  /* 0x000000ff040c7287 */ /* 0x008fe20008000000 */
[----:B------:R-:W-:Y:S11]  /*6960*/  BRA.U UP1, `(.L_x_126) ;  /* 0xfffffff101b47547 */ /* 0x000ff6000b83ffff */
[----:B------:R-:W-:Y:S01]  /*6970*/  UIADD3 UR29, UPT, UPT, UR29, 0x248, URZ ;  /* 0x000002481d1d7890 */ /* 0x000fe2000fffe0ff */
[----:B------:R-:W-:-:S03]  /*6980*/  SHF.L.U32 R2, R15, 0x1f, RZ ;  /* 0x0000001f0f027819 */ /* 0x000fc600000006ff */
[----:B------:R-:W-:-:S09]  /*6990*/  ULEA UR4, UR12, UR29, 0x3 ;  /* 0x0000001d0c047291 */ /* 0x000fd2000f8e18ff */
[----:B------:R-:W1:Y:S02]  /*69a0*/  SYNCS.PHASECHK.TRANS64.TRYWAIT P0, [UR4], R2 ;  /* 0x00000002ff0075a7 */ /* 0x000e640008001104 */
[----:B-1----:R-:W-:Y:S05]  /*69b0*/  @!P0 BRA `(.L_x_127) ;  /* 0x0000003c00448947 */ /* 0x002fea0003800000 */
.L_x_264:
        /* <DEDUP_REMOVED lines=9> */
.L_x_266:
[----:B------:R-:W-:-:S04]  /*6a50*/  UIADD3 UR4, UPT, UPT, UR4, 0x1, URZ ;  /* 0x0000000104047890 */ /* 0x000fc8000fffe0ff */
[----:B------:R-:W-:-:S04]  /*6a60*/  UISETP.NE.AND UP0, UPT, UR4, 0x3, UPT ;  /* 0x000000030400788c */ /* 0x000fc8000bf05270 */
[----:B------:R-:W-:Y:S02]  /*6a70*/  USEL UR5, URZ, 0x1, UP0 ;  /* 0x00000001ff057887 */ /* 0x000fe40008000000 */
[----:B------:R-:W-:-:S04]  /*6a80*/  USEL UR4, UR4, URZ, UP0 ;  /* 0x000000ff04047287 */ /* 0x000fc80008000000 */
[----:B------:R-:W-:Y:S01]  /*6a90*/  ULEA UR4, UR4, UR29, 0x3 ;  /* 0x0000001d04047291 */ /* 0x000fe2000f8e18ff */
[----:B-1----:R-:W-:-:S04]  /*6aa0*/  LOP3.LUT R2, R15, UR5, RZ, 0x3c, !PT ;  /* 0x000000050f027c12 */ /* 0x002fc8000f8e3cff */
[----:B------:R-:W-:Y:S01]  /*6ab0*/  SHF.L.U32 R2, R2, 0x1f, RZ ;  /* 0x0000001f02027819 */ /* 0x000fe200000006ff */
[----:B------:R-:W-:-:S07]  /*6ac0*/  IMAD.U32 R0, RZ, RZ, UR4 ;  /* 0x00000004ff007e24 */ /* 0x000fce000f8e00ff */
.L_x_129:
[----:B-1----:R1:W3:Y:S02]  /*6ad0*/  SYNCS.PHASECHK.TRANS64.TRYWAIT P0, [R0+URZ], R2 ;  /* 0x00000002000075a7 */ /* 0x0022e400080011ff */
[----:B---3--:R-:W-:Y:S05]  /*6ae0*/  @!P0 NANOSLEEP.SYNCS 0x989680 ;  /* 0x009896800000895d */ /* 0x008fea0003900000 */
[----:B------:R-:W3:Y:S02]  /*6af0*/  @!P0 SYNCS.PHASECHK.TRANS64 P0, [R0+URZ], R2 ;  /* 0x00000002000085a7 */ /* 0x000ee400080010ff */
[----:B--23--:R-:W-:Y:S05]  /*6b00*/  @P0 EXIT ;  /* 0x000000000000094d */ /* 0x00cfea0003800000 */
[----:B------:R-:W-:Y:S05]  /*6b10*/  BRA `(.L_x_129) ;  /* 0xfffffffc00ec7947 */ /* 0x000fea000383ffff */
.L_x_117:
[----:B------:R-:W-:-:S06]  /*6b20*/  UISETP.GE.AND UP0, UPT, UR22, 0x4, UPT ;  /* 0x000000041600788c */ /* 0x000fcc000bf06270 */
[----:B------:R-:W-:-:S13]  /*6b30*/  PLOP3.LUT P0, PT, PT, PT, UP0, 0x80, 0x8 ;  /* 0x000000000008781c */ /* 0x000fda0003f0f008 */
[----:B-1----:R-:W-:Y:S05]  /*6b40*/  @!P0 EXIT ;  /* 0x000000000000894d */ /* 0x002fea0003800000 */
[----:B------:R-:W-:Y:S01]  /*6b50*/  BAR.SYNC.DEFER_BLOCKING 0x6, 0xa0 ;  /* 0x0182800000007b1d */ /* 0x000fe20000010000 */
[----:B------:R-:W-:Y:S01]  /*6b60*/  IMAD.SHL.U32 R49, R59, 0x10, RZ ;  /* 0x000000103b317824 */ /* 0x000fe200078e00ff */
[----:B------:R-:W-:Y:S01]  /*6b70*/  CS2R R56, SRZ ;  /* 0x0000000000387805 */ /* 0x000fe2000001ff00 */
[----:B------:R-:W-:Y:S02]  /*6b80*/  IMAD.SHL.U32 R3, R51, 0x200, RZ ;  /* 0x0000020033037824 */ /* 0x000fe400078e00ff */
[----:B------:R-:W-:Y:S01]  /*6b90*/  IMAD.U32 R23, R59, 0x10000, RZ ;  /* 0x000100003b177824 */ /* 0x000fe200078e00ff */
[----:B------:R-:W-:Y:S01]  /*6ba0*/  UMOV UR45, 0x400 ;  /* 0x00000400002d7882 */ /* 0x000fe20000000000 */
[----:B------:R-:W-:Y:S01]  /*6bb0*/  LOP3.LUT R48, R49, 0x5b0, RZ, 0xc0, !PT ;  /* 0x000005b031307812 */ /* 0x000fe200078ec0ff */
[----:B------:R-:W-:Y:S01]  /*6bc0*/  ULEA UR45, UR55, UR45, 0x18 ;  /* 0x0000002d372d7291 */ /* 0x000fe2000f8ec0ff */
[----:B------:R-:W1:Y:S01]  /*6bd0*/  LDC.64 R44, c[0x0][0x888] ;  /* 0x00022200ff2c7b82 */ /* 0x000e620000000a00 */
[----:B------:R-:W-:Y:S01]  /*6be0*/  IMAD.SHL.U32 R2, R59, 0x2, RZ ;  /* 0x000000023b027824 */ /* 0x000fe200078e00ff */
[----:B------:R-:W-:Y:S01]  /*6bf0*/  LOP3.LUT R48, R48, 0x200, R3, 0xf8, !PT ;  /* 0x0000020030307812 */ /* 0x000fe200078ef803 */
[----:B------:R-:W-:Y:S01]  /*6c00*/  IMAD.SHL.U32 R3, R51, 0x200000, RZ ;  /* 0x0020000033037824 */ /* 0x000fe200078e00ff */
[C---:B------:R-:W-:Y:S01]  /*6c10*/  LOP3.LUT R6, R49.reuse, 0x40, RZ, 0xc0, !PT ;  /* 0x0000004031067812 */ /* 0x040fe200078ec0ff */
[----:B------:R-:W-:Y:S01]  /*6c20*/  UIADD3 UR4, UPT, UPT, UR45, 0x400, URZ ;  /* 0x000004002d047890 */ /* 0x000fe2000fffe0ff */
[----:B------:R-:W-:Y:S01]  /*6c30*/  LOP3.LUT P0, RZ, R49, 0x40, RZ, 0xc0, !PT ;  /* 0x0000004031ff7812 */ /* 0x000fe2000780c0ff */
[----:B------:R-:W-:Y:S01]  /*6c40*/  IMAD.MOV.U32 R22, RZ, RZ, RZ ;  /* 0x000000ffff167224 */ /* 0x000fe200078e00ff */
[----:B------:R-:W2:Y:S01]  /*6c50*/  LDC.64 R46, c[0x0][0x890] ;  /* 0x00022400ff2e7b82 */ /* 0x000ea20000000a00 */
[----:B------:R-:W-:Y:S01]  /*6c60*/  LOP3.LUT R3, R3, 0x200000, RZ, 0xc0, !PT ;  /* 0x0020000003037812 */ /* 0x000fe200078ec0ff */
[----:B------:R-:W-:Y:S01]  /*6c70*/  IMAD.MOV.U32 R58, RZ, RZ, RZ ;  /* 0x000000ffff3a7224 */ /* 0x000fe200078e00ff */
[----:B------:R-:W-:Y:S01]  /*6c80*/  LOP3.LUT R2, R6, 0x8, R2, 0xf8, !PT ;  /* 0x0000000806027812 */ /* 0x000fe200078ef802 */
[----:B------:R-:W3:Y:S01]  /*6c90*/  LDCU UR63, c[0x0][0x370] ;  /* 0x00006e00ff3f77ac */ /* 0x000ee20008000800 */
[----:B------:R-:W-:Y:S01]  /*6ca0*/  LOP3.LUT R23, R3, 0x400000, R23, 0xf8, !PT ;  /* 0x0040000003177812 */ /* 0x000fe200078ef817 */
[----:B------:R-:W4:Y:S02]  /*6cb0*/  LDS R0, [UR45+0x320] ;  /* 0x0003202dff007984 */ /* 0x000f240008000800 */
[----:B------:R-:W1:Y:S01]  /*6cc0*/  LDC.64 R42, c[0x0][0x8b0] ;  /* 0x00022c00ff2a7b82 */ /* 0x000e620000000a00 */
[----:B------:R-:W-:Y:S01]  /*6cd0*/  LOP3.LUT R48, R48, R2, RZ, 0xfc, !PT ;  /* 0x0000000230307212 */ /* 0x000fe200078efcff */
[----:B------:R-:W1:Y:S01]  /*6ce0*/  LDCU UR43, c[0x0][0xb0c] ;  /* 0x00016180ff2b77ac */ /* 0x000e620008000800 */
[----:B------:R-:W-:Y:S01]  /*6cf0*/  LOP3.LUT R59, R59, 0x60, RZ, 0xc0, !PT ;  /* 0x000000603b3b7812 */ /* 0x000fe200078ec0ff */
[----:B------:R-:W1:Y:S04]  /*6d00*/  LDCU UR39, c[0x0][0xb30] ;  /* 0x00016600ff2777ac */ /* 0x000e680008000800 */
[----:B------:R-:W1:Y:S01]  /*6d10*/  LDC.64 R40, c[0x0][0x8a8] ;  /* 0x00022a00ff287b82 */ /* 0x000e620000000a00 */
[----:B------:R-:W1:Y:S01]  /*6d20*/  LDCU.64 UR60, c[0x0][0x888] ;  /* 0x00011100ff3c77ac */ /* 0x000e620008000a00 */
[----:B------:R-:W1:Y:S01]  /*6d30*/  LDCU.64 UR40, c[0x0][0xb28] ;  /* 0x00016500ff2877ac */ /* 0x000e620008000a00 */
[----:B------:R-:W1:Y:S01]  /*6d40*/  LDCU.128 UR56, c[0x0][0xb10] ;  /* 0x00016200ff3877ac */ /* 0x000e620008000c00 */
[----:B------:R-:W1:Y:S01]  /*6d50*/  LDCU UR62, c[0x0][0x374] ;  /* 0x00006e80ff3e77ac */ /* 0x000e620008000800 */
[----:B------:R-:W-:Y:S01]  /*6d60*/  UMOV UR54, 0x1 ;  /* 0x0000000100367882 */ /* 0x000fe20000000000 */
[----:B------:R-:W-:Y:S01]  /*6d70*/  UMOV UR47, URZ ;  /* 0x000000ff002f7c82 */ /* 0x000fe20008000000 */
[----:B------:R-:W-:Y:S01]  /*6d80*/  UMOV UR53, URZ ;  /* 0x000000ff00357c82 */ /* 0x000fe20008000000 */
[----:B------:R-:W-:Y:S01]  /*6d90*/  UMOV UR52, URZ ;  /* 0x000000ff00347c82 */ /* 0x000fe20008000000 */
[----:B----4-:R-:W-:Y:S01]  /*6da0*/  IMAD.IADD R23, R0, 0x1, R23 ;  /* 0x0000000100177824 */ /* 0x010fe200078e0217 */
[----:B------:R-:W-:Y:S01]  /*6db0*/  P2R R0, PR, RZ, 0x1 ;  /* 0x00000001ff007803 */ /* 0x000fe20000000000 */
[----:B--23--:R-:W-:-:S07]  /*6dc0*/  IMAD.U32 R0, RZ, RZ, UR4 ;  /* 0x00000004ff007e24 */ /* 0x00cfce000f8e00ff */
.L_x_160:
[C---:B------:R-:W-:Y:S02]  /*6dd0*/  LEA R0, R56.reuse, UR45, 0x3 ;  /* 0x0000002d38007c11 */ /* 0x040fe4000f8e18ff */
[----:B------:R-:W-:Y:S02]  /*6de0*/  SHF.L.U32 R2, R57, 0x1f, RZ ;  /* 0x0000001f39027819 */ /* 0x000fe400000006ff */
[----:B------:R-:W-:Y:S02]  /*6df0*/  LEA R4, R56, UR45, 0x4 ;  /* 0x0000002d38047c11 */ /* 0x000fe4000f8e20ff */
[----:B------:R-:W2:Y:S02]  /*6e00*/  SYNCS.PHASECHK.TRANS64.TRYWAIT P0, [R0+URZ+0x270], R2 ;  /* 0x00027002000075a7 */ /* 0x000ea400080011ff */
[----:B--2---:R-:W-:Y:S05]  /*6e10*/  @!P0 BRA `(.L_x_130) ;  /* 0x00000038005c8947 */ /* 0x004fea0003800000 */
.L_x_267:
[----:B------:R-:W-:Y:S01]  /*6e20*/  R2UR UR7, R60 ;  /* 0x000000003c0772ca */ /* 0x000fe200000e0000 */
[----:B------:R-:W3:Y:S01]  /*6e30*/  LDS.128 R4, [R4+0x300] ;  /* 0x0003000004047984 */ /* 0x000ee20000000c00 */
[----:B--2---:R-:W-:Y:S01]  /*6e40*/  VIADD R0, R0, 0x280 ;  /* 0x0000028000007836 */ /* 0x004fe20000000000 */
[----:B------:R-:W-:Y:S04]  /*6e50*/  UISETP.GE.AND UP0, UPT, UR42, 0x1, UPT ;  /* 0x000000012a00788c */ /* 0x000fe8000bf06270 */
[----:B------:R-:W-:Y:S01]  /*6e60*/  PRMT R0, RZ, 0x654, R0 ;  /* 0x00000654ff007816 */ /* 0x000fe20000000000 */
[----:B------:R-:W-:Y:S01]  /*6e70*/  @!PT LDS RZ, [RZ] ;  /* 0x00000000fffff984 */ /* 0x000fe20000000800 */
[----:B------:R-:W-:Y:S01]  /*6e80*/  @!PT LDS RZ, [RZ] ;  /* 0x00000000fffff984 */ /* 0x000fe20000000800 */
[----:B------:R-:W-:Y:S01]  /*6e90*/  @!PT LDS RZ, [RZ] ;  /* 0x00000000fffff984 */ /* 0x000fe20000000800 */
[----:B------:R-:W-:Y:S01]  /*6ea0*/  @!PT LDS RZ, [RZ] ;  /* 0x00000000fffff984 */ /* 0x000fe20000000800 */
[----:B------:R2:W-:Y:S06]  /*6eb0*/  MEMBAR.ALL.CTA ;  /* 0x0000000000007992 */ /* 0x0005ec0000008000 */
[----:B--2---:R-:W2:Y:S02]  /*6ec0*/  FENCE.VIEW.ASYNC.S ;  /* 0x00000000000073c6 */ /* 0x004ea40000000000 */
[----:B--2---:R2:W-:Y:S01]  /*6ed0*/  SYNCS.ARRIVE.TRANS64.RED.A1T0 RZ, [R0+URZ], RZ ;  /* 0x000000ff00ff79a7 */ /* 0x0045e200081004ff */
[----:B---3--:R-:W-:Y:S11]  /*6ee0*/  LOP3.LUT P0, RZ, R6, 0x1, RZ, 0xc0, !PT ;  /* 0x0000000106ff7812 */ /* 0x008ff6000780c0ff */
[----:B------:R-:W-:Y:S02]  /*6ef0*/  @!UPT UIADD3 URZ, UPT, UPT, URZ, URZ, URZ ;  /* 0x000000fffffff290 */ /* 0x000fe4000fffe0ff */
[----:B------:R-:W-:Y:S01]  /*6f00*/  VOTEU.ANY UP1, P0 ;  /* 0x0000000000ff7886 */ /* 0x000fe20000020100 */
[----:B------:R-:W-:Y:S01]  /*6f10*/  PLOP3.LUT P0, PT, PT, PT, UP1, 0x80, 0x8 ;  /* 0x000000000008781c */ /* 0x000fe20003f0f018 */
[----:B------:R-:W-:Y:S06]  /*6f20*/  UP2UR UR4, UPR, URZ, 0x2 ;  /* 0x00000002ff047883 */ /* 0x000fec0008000000 */
[----:B------:R-:W-:Y:S06]  /*6f30*/  IMAD.U32 R61, RZ, RZ, UR4 ;  /* 0x00000004ff3d7e24 */ /* 0x000fec000f8e00ff */
[----:B------:R-:W-:Y:S02]  /*6f40*/  @P0 SHF.R.U32.HI R2, RZ, 0x10, R5 ;  /* 0x00000010ff020819 */ /* 0x000fe40000011605 */
[----:B------:R-:W-:Y:S02]  /*6f50*/  @P0 MOV R3, R4 ;  /* 0x0000000400030202 */ /* 0x000fe40000000f00 */
[----:B------:R-:W-:Y:S02]  /*6f60*/  @P0 R2UR UR4, R2 ;  /* 0x00000000020402ca */ /* 0x000fe400000e0000 */
[----:B------:R-:W-:Y:S02]  /*6f70*/  @P0 LOP3.LUT R4, R5, 0xffff, RZ, 0xc0, !PT ;  /* 0x0000ffff05040812 */ /* 0x000fe400078ec0ff */
[----:B------:R-:W-:Y:S02]  /*6f80*/  @P0 R2UR UR6, R3 ;  /* 0x00000000030602ca */ /* 0x000fe400000e0000 */
[----:B------:R-:W-:Y:S07]  /*6f90*/  @P0 R2UR UR5, R4 ;  /* 0x00000000040502ca */ /* 0x000fee00000e0000 */
[----:B------:R-:W-:Y:S02]  /*6fa0*/  @UP1 UMOV UR7, UR4 ;  /* 0x0000000400071c82 */ /* 0x000fe40008000000 */
[----:B------:R-:W-:Y:S02]  /*6fb0*/  IMAD.U32 R60, RZ, RZ, UR7 ;  /* 0x00000007ff3c7e24 */ /* 0x000fe4000f8e00ff */
[----:B------:R-:W-:Y:S02]  /*6fc0*/  @UP1 UMOV UR38, UR6 ;  /* 0x0000000600261c82 */ /* 0x000fe40008000000 */
[----:B------:R-:W-:Y:S01]  /*6fd0*/  @UP1 UMOV UR37, UR5 ;  /* 0x0000000500251c82 */ /* 0x000fe20008000000 */
[----:B--2---:R-:W-:Y:S05]  /*6fe0*/  BRA.U !UP0, `(.L_x_131) ;  /* 0x0000000108cc7547 */ /* 0x004fea000b800000 */
[----:B------:R-:W2:Y:S01]  /*6ff0*/  LDCU UR12, c[0x0][0xb20] ;  /* 0x00016400ff0c77ac */ /* 0x000ea20008000800 */
[----:B-1----:R-:W-:Y:S02]  /*7000*/  UIMAD.WIDE.U32 UR4, UR62, UR59, URZ ;  /* 0x0000003b3e0472a5 */ /* 0x002fe4000f8e00ff */
[----:B------:R-:W-:Y:S02]  /*7010*/  UIMAD.WIDE.U32 UR6, UR63, UR56, URZ ;  /* 0x000000383f0672a5 */ /* 0x000fe4000f8e00ff */
[----:B------:R-:W-:Y:S02]  /*7020*/  UISETP.NE.AND UP0, UPT, UR58, 0x1, UPT ;  /* 0x000000013a00788c */ /* 0x000fe4000bf05270 */
[----:B------:R-:W-:Y:S02]  /*7030*/  UIMAD.WIDE.U32 UR8, UR37, UR59, URZ ;  /* 0x0000003b250872a5 */ /* 0x000fe4000f8e00ff */
[----:B------:R-:W-:Y:S02]  /*7040*/  UIMAD.WIDE.U32 UR10, UR38, UR56, URZ ;  /* 0x00000038260a72a5 */ /* 0x000fe4000f8e00ff */
[----:B------:R-:W-:Y:S02]  /*7050*/  UISETP.NE.AND UP1, UPT, UR43, 0x1, UPT ;  /* 0x000000012b00788c */ /* 0x000fe4000bf25270 */
[----:B------:R-:W-:Y:S01]  /*7060*/  UISETP.NE.AND UP2, UPT, UR42, 0x1, UPT ;  /* 0x000000012a00788c */ /* 0x000fe2000bf45270 */
[----:B------:R-:W-:Y:S02]  /*7070*/  UMOV UR4, UR5 ;  /* 0x0000000500047c82 */ /* 0x000fe40008000000 */
[----:B--2---:R-:W-:Y:S03]  /*7080*/  USHF.R.U32.HI UR5, URZ, UR12, UR4 ;  /* 0x0000000cff057299 */ /* 0x004fe60008011604 */
[----:B------:R-:W-:Y:S02]  /*7090*/  UMOV UR4, UR7 ;  /* 0x0000000700047c82 */ /* 0x000fe40008000000 */
[----:B------:R-:W-:Y:S02]  /*70a0*/  USHF.R.U32.HI UR7, URZ, UR57, UR4 ;  /* 0x00000039ff077299 */ /* 0x000fe40008011604 */
[----:B------:R-:W-:Y:S02]  /*70b0*/  USEL UR4, UR62, UR5, !UP0 ;  /* 0x000000053e047287 */ /* 0x000fe4000c000000 */
[----:B------:R-:W-:Y:S01]  /*70c0*/  USEL UR7, UR63, UR7, !UP1 ;  /* 0x000000073f077287 */ /* 0x000fe2000c800000 */
[----:B------:R-:W-:Y:S01]  /*70d0*/  UMOV UR5, UR9 ;  /* 0x0000000900057c82 */ /* 0x000fe20008000000 */
[----:B------:R-:W-:Y:S02]  /*70e0*/  UIMAD.WIDE.U32 UR8, UR4, UR40, URZ ;  /* 0x00000028040872a5 */ /* 0x000fe4000f8e00ff */
[----:B------:R-:W-:Y:S03]  /*70f0*/  USHF.R.U32.HI UR6, URZ, UR12, UR5 ;  /* 0x0000000cff067299 */ /* 0x000fe60008011605 */
[----:B------:R-:W-:Y:S01]  /*7100*/  UMOV UR5, UR11 ;  /* 0x0000000b00057c82 */ /* 0x000fe20008000000 */
[----:B------:R-:W-:Y:S02]  /*7110*/  UIMAD.WIDE.U32 UR10, UR7, UR40, URZ ;  /* 0x00000028070a72a5 */ /* 0x000fe4000f8e00ff */
[----:B------:R-:W-:Y:S02]  /*7120*/  USHF.R.U32.HI UR12, URZ, UR57, UR5 ;  /* 0x00000039ff0c7299 */ /* 0x000fe40008011605 */
[----:B------:R-:W-:Y:S01]  /*7130*/  USEL UR6, UR37, UR6, !UP0 ;  /* 0x0000000625067287 */ /* 0x000fe2000c000000 */
[----:B------:R-:W-:Y:S02]  /*7140*/  UMOV UR5, UR9 ;  /* 0x0000000900057c82 */ /* 0x000fe40008000000 */
[----:B------:R-:W-:Y:S01]  /*7150*/  UMOV UR10, UR11 ;  /* 0x0000000b000a7c82 */ /* 0x000fe20008000000 */
[----:B------:R-:W-:Y:S02]  /*7160*/  @UP2 USHF.R.U32.HI UR4, URZ, UR41, UR5 ;  /* 0x00000029ff042299 */ /* 0x000fe40008011605 */
[----:B------:R-:W-:Y:S02]  /*7170*/  @UP2 USHF.R.U32.HI UR7, URZ, UR41, UR10 ;  /* 0x00000029ff072299 */ /* 0x000fe4000801160a */
[----:B------:R-:W-:Y:S02]  /*7180*/  UIMAD UR4, UR42, UR4, URZ ;  /* 0x000000042a0472a4 */ /* 0x000fe4000f8e02ff */
[----:B------:R-:W-:Y:S02]  /*7190*/  UIMAD.WIDE.U32 UR10, UR6, UR40, URZ ;  /* 0x00000028060a72a5 */ /* 0x000fe4000f8e00ff */
[----:B------:R-:W-:Y:S02]  /*71a0*/  USEL UR5, UR38, UR12, !UP1 ;  /* 0x0000000c26057287 */ /* 0x000fe4000c800000 */
[----:B------:R-:W-:Y:S02]  /*71b0*/  UIMAD UR8, UR42, UR7, URZ ;  /* 0x000000072a0872a4 */ /* 0x000fe4000f8e02ff */
[----:B------:R-:W-:Y:S03]  /*71c0*/  UISETP.GE.AND UP0, UPT, UR6, UR4, UPT ;  /* 0x000000040600728c */ /* 0x000fe6000bf06270 */
[----:B------:R-:W-:Y:S01]  /*71d0*/  UMOV UR4, UR11 ;  /* 0x0000000b00047c82 */ /* 0x000fe20008000000 */
[----:B------:R-:W-:Y:S02]  /*71e0*/  UISETP.GE.OR UP0, UPT, UR5, UR8, UP0 ;  /* 0x000000080500728c */ /* 0x000fe40008706670 */
[----:B------:R-:W-:Y:S02]  /*71f0*/  USHF.R.U32.HI UR4, URZ, UR41, UR4 ;  /* 0x00000029ff047299 */ /* 0x000fe40008011604 */
[----:B------:R-:W-:Y:S02]  /*7200*/  UIMAD.WIDE.U32 UR8, UR5, UR40, URZ ;  /* 0x00000028050872a5 */ /* 0x000fe4000f8e00ff */
[----:B------:R-:W-:Y:S02]  /*7210*/  USEL UR11, UR6, UR4, !UP2 ;  /* 0x00000004060b7287 */ /* 0x000fe4000d000000 */
[----:B------:R-:W-:Y:S02]  /*7220*/  UIADD3 UR8, UPT, UPT, -UR5, URZ, URZ ;  /* 0x000000ff05087290 */ /* 0x000fe4000fffe1ff */
[----:B------:R-:W-:Y:S01]  /*7230*/  UIADD3 UR10, UPT, UPT, -UR11, URZ, URZ ;  /* 0x000000ff0b0a7290 */ /* 0x000fe2000fffe1ff */
[----:B------:R-:W-:Y:S01]  /*7240*/  @!UP0 UMOV UR4, UR9 ;  /* 0x0000000900048c82 */ /* 0x000fe20008000000 */
[----:B------:R-:W-:Y:S02]  /*7250*/  UIADD3 UR9, UPT, UPT, -UR6, URZ, URZ ;  /* 0x000000ff06097290 */ /* 0x000fe4000fffe1ff */
[----:B------:R-:W-:Y:S02]  /*7260*/  @!UP0 USHF.R.U32.HI UR4, URZ, UR41, UR4 ;  /* 0x00000029ff048299 */ /* 0x000fe40008011604 */
[----:B------:R-:W-:Y:S02]  /*7270*/  UIMAD UR10, UR42, UR10, UR6 ;  /* 0x0000000a2a0a72a4 */ /* 0x000fe4000f8e0206 */
[----:B------:R-:W-:Y:S04]  /*7280*/  @!UP0 USEL UR4, UR5, UR4, !UP2 ;  /* 0x0000000405048287 */ /* 0x000fe8000d000000 */
[----:B------:R-:W-:Y:S02]  /*7290*/  @!UP0 UIMAD UR10, UR7, UR10, UR4 ;  /* 0x0000000a070a82a4 */ /* 0x000fe4000f8e0204 */
[----:B------:R-:W-:Y:S02]  /*72a0*/  @!UP0 UIADD3 UR11, UPT, UPT, UR11, -UR4, URZ ;  /* 0x800000040b0b8290 */ /* 0x000fe4000fffe0ff */
[----:B------:R-:W-:Y:S02]  /*72b0*/  UIMAD UR7, UR43, UR8, UR38 ;  /* 0x000000082b0772a4 */ /* 0x000fe4000f8e0226 */
[----:B------:R-:W-:Y:S02]  /*72c0*/  @!UP0 UIMAD UR6, UR11, UR42, UR5 ;  /* 0x0000002a0b0682a4 */ /* 0x000fe4000f8e0205 */
[----:B------:R-:W-:Y:S01]  /*72d0*/  UIMAD UR4, UR58, UR9, UR37 ;  /* 0x000000093a0472a4 */ /* 0x000fe2000f8e0225 */
[----:B------:R-:W-:Y:S02]  /*72e0*/  @!UP0 UMOV UR5, UR10 ;  /* 0x0000000a00058c82 */ /* 0x000fe40008000000 */
[----:B------:R-:W-:Y:S02]  /*72f0*/  UIMAD UR38, UR5, UR43, UR7 ;  /* 0x0000002b052672a4 */ /* 0x000fe4000f8e0207 */
[----:B------:R-:W-:Y:S11]  /*7300*/  UIMAD UR37, UR6, UR58, UR4 ;  /* 0x0000003a062572a4 */ /* 0x000ff6000f8e0204 */
[----:B------:R-:W-:Y:S01]  /*7310*/  @!UPT UIADD3 URZ, UPT, UPT, URZ, URZ, URZ ;  /* 0x000000fffffff290 */ /* 0x000fe2000fffe0ff */
.L_x_131:
[----:B-1----:R-:W-:Y:S01]  /*7320*/  UISETP.NE.AND UP0, UPT, UR39, 0x1, UPT ;  /* 0x000000012700788c */ /* 0x002fe2000bf05270 */
[----:B------:R-:W-:Y:S01]  /*7330*/  IADD3 R56, PT, PT, R56, 0x1, RZ ;  /* 0x0000000138387810 */ /* 0x000fe20007ffe0ff */
[----:B------:R-:W-:Y:S02]  /*7340*/  UIADD3 UR11, UPT, UPT, UR45, 0x400, URZ ;  /* 0x000004002d0b7890 */ /* 0x000fe4000fffe0ff */
[----:B------:R-:W-:Y:S02]  /*7350*/  USHF.L.U32 UR50, UR20, 0x6, URZ ;  /* 0x0000000614327899 */ /* 0x000fe400080006ff */
[----:B------:R-:W-:Y:S05]  /*7360*/  USHF.L.U32 UR49, UR27, 0x6, URZ ;  /* 0x000000061b317899 */ /* 0x000fea00080006ff */
[----:B------:R-:W1:Y:S01]  /*7370*/  @!UP0 LDCU.128 UR12, c[0x0][0xb10] ;  /* 0x00016200ff0c87ac */ /* 0x000e620008000c00 */
[----:B------:R-:W2:Y:S01]  /*7380*/  @!UP0 LDCU UR5, c[0x0][0xb0c] ;  /* 0x00016180ff0587ac */ /* 0x000ea20008000800 */
[----:B------:R-:W3:Y:S01]  /*7390*/  @!UP0 LDCU UR10, c[0x0][0xb20] ;  /* 0x00016400ff0a87ac */ /* 0x000ee20008000800 */
[----:B-1----:R-:W-:Y:S02]  /*73a0*/  UIMAD.WIDE.U32 UR8, UR38, UR12, URZ ;  /* 0x0000000c260872a5 */ /* 0x002fe4000f8e00ff */
[----:B------:R-:W-:Y:S02]  /*73b0*/  UIMAD.WIDE.U32 UR6, UR37, UR15, URZ ;  /* 0x0000000f250672a5 */ /* 0x000fe4000f8e00ff */
[----:B------:R-:W-:Y:S03]  /*73c0*/  @!UP0 UISETP.NE.AND UP1, UPT, UR14, 0x1, UPT ;  /* 0x000000010e00888c */ /* 0x000fe6000bf25270 */
[----:B------:R-:W-:Y:S01]  /*73d0*/  @!UP0 UMOV UR4, UR9 ;  /* 0x0000000900048c82 */ /* 0x000fe20008000000 */
[----:B--2---:R-:W-:Y:S02]  /*73e0*/  @!UP0 UISETP.NE.AND UP2, UPT, UR5, 0x1, UPT ;  /* 0x000000010500888c */ /* 0x004fe4000bf45270 */
[----:B------:R-:W-:Y:S01]  /*73f0*/  @!UP0 USHF.R.U32.HI UR4, URZ, UR13, UR4 ;  /* 0x0000000dff048299 */ /* 0x000fe20008011604 */
[----:B------:R-:W-:Y:S02]  /*7400*/  @!UP0 UMOV UR6, UR7 ;  /* 0x0000000700068c82 */ /* 0x000fe40008000000 */
[----:B---3--:R-:W-:Y:S02]  /*7410*/  @!UP0 USHF.R.U32.HI UR6, URZ, UR10, UR6 ;  /* 0x0000000aff068299 */ /* 0x008fe40008011606 */
[----:B------:R-:W-:Y:S02]  /*7420*/  @!UP0 USEL UR7, UR38, UR4, !UP2 ;  /* 0x0000000426078287 */ /* 0x000fe4000d000000 */
[----:B------:R-:W-:Y:S04]  /*7430*/  @!UP0 USEL UR6, UR37, UR6, !UP1 ;  /* 0x0000000625068287 */ /* 0x000fe8000c800000 */
[----:B------:R-:W-:Y:S02]  /*7440*/  @!UP0 UIADD3 UR4, UPT, UPT, -UR7, UR6, URZ ;  /* 0x0000000607048290 */ /* 0x000fe4000fffe1ff */
[----:B------:R-:W-:Y:S02]  /*7450*/  @!UP0 UIADD3 UR6, UPT, UPT, UR7, -UR6, URZ ;  /* 0x8000000607068290 */ /* 0x000fe4000fffe0ff */
[----:B------:R-:W-:Y:S02]  /*7460*/  @!UP0 UIMAD UR38, UR4, UR5, UR38 ;  /* 0x00000005042682a4 */ /* 0x000fe4000f8e0226 */
[----:B------:R-:W-:Y:S02]  /*7470*/  @!UP0 UIMAD UR37, UR6, UR14, UR37 ;  /* 0x0000000e062582a4 */ /* 0x000fe4000f8e0225 */
[----:B------:R-:W-:Y:S09]  /*7480*/  ULOP3.LUT UP0, URZ, UR11, 0x90, URZ, 0xc0, !UPT ;  /* 0x000000900bff7892 */ /* 0x000ff2000f80c0ff */
[----:B------:R-:W-:Y:S05]  /*7490*/  BRA.U !UP0, `(.L_x_132) ;  /* 0x00000001087c7547 */ /* 0x000fea000b800000 */
[----:B------:R-:W1:Y:S01]  /*74a0*/  LDCU.64 UR8, c[0x4][0x80] ;  /* 0x01001000ff0877ac */ /* 0x000e620008000a00 */
[----:B------:R-:W-:Y:S01]  /*74b0*/  MOV R2, 0x0 ;  /* 0x0000000000027802 */ /* 0x000fe20000000f00 */
[----:B------:R-:W-:Y:S02]  /*74c0*/  HFMA2 R12, -RZ, RZ, 0, 5.9604644775390625e-08 ;  /* 0x00000001ff0c7431 */ /* 0x000fe400000001ff */
[----:B------:R-:W-:Y:S01]  /*74d0*/  IMAD.MOV.U32 R8, RZ, RZ, 0x70 ;  /* 0x00000070ff087424 */ /* 0x000fe200078e00ff */
[----:B------:R2:W3:Y:S01]  /*74e0*/  LDC.64 R14, c[0x4][R2] ;  /* 0x01000000020e7b82 */ /* 0x0004e20000000a00 */
[----:B------:R-:W4:Y:S01]  /*74f0*/  LDCU.64 UR6, c[0x4][0x88] ;  /* 0x01001100ff0677ac */ /* 0x000f220008000a00 */
[----:B------:R-:W-:Y:S01]  /*7500*/  IMAD.MOV.U32 R13, RZ, RZ, RZ ;  /* 0x000000ffff0d7224 */ /* 0x000fe200078e00ff */
[----:B------:R-:W2:Y:S01]  /*7510*/  LDCU.64 UR4, c[0x4][0x8] ;  /* 0x01000100ff0477ac */ /* 0x000ea20008000a00 */
[----:B-1----:R-:W-:Y:S01]  /*7520*/  MOV R5, UR9 ;  /* 0x0000000900057c02 */ /* 0x002fe20008000f00 */
[----:B------:R-:W-:Y:S01]  /*7530*/  IMAD.U32 R4, RZ, RZ, UR8 ;  /* 0x00000008ff047e24 */ /* 0x000fe2000f8e00ff */
[----:B----4-:R-:W-:Y:S01]  /*7540*/  MOV R7, UR7 ;  /* 0x0000000700077c02 */ /* 0x010fe20008000f00 */
[----:B------:R-:W-:Y:S01]  /*7550*/  IMAD.U32 R6, RZ, RZ, UR6 ;  /* 0x00000006ff067e24 */ /* 0x000fe2000f8e00ff */
[----:B--2---:R-:W-:Y:S01]  /*7560*/  MOV R11, UR5 ;  /* 0x00000005000b7c02 */ /* 0x004fe20008000f00 */
[----:B------:R-:W-:Y:S02]  /*7570*/  IMAD.U32 R10, RZ, RZ, UR4 ;  /* 0x00000004ff0a7e24 */ /* 0x000fe4000f8e00ff */
[----:B------:R-:W-:Y:S07]  /*7580*/  LEPC R20, `(.L_x_133) ;  /* 0x000000001014794e */ /* 0x000fee0000000000 */
[----:B---3-5:R-:W-:Y:S05]  /*7590*/  CALL.ABS.NOINC R14 ;  /* 0x000000000e007343 */ /* 0x028fea0003c00000 */
.L_x_133:
[----:B------:R-:W1:Y:S01]  /*75a0*/  LDCU.64 UR8, c[0x4][0x80] ;  /* 0x01001000ff0877ac */ /* 0x000e620008000a00 */
[----:B------:R-:W2:Y:S01]  /*75b0*/  LDC.64 R2, c[0x4][R2] ;  /* 0x0100000002027b82 */ /* 0x000ea20000000a00 */
[----:B------:R-:W-:Y:S02]  /*75c0*/  HFMA2 R12, -RZ, RZ, 0, 5.9604644775390625e-08 ;  /* 0x00000001ff0c7431 */ /* 0x000fe400000001ff */
[----:B------:R-:W-:Y:S02]  /*75d0*/  IMAD.MOV.U32 R8, RZ, RZ, 0x70 ;  /* 0x00000070ff087424 */ /* 0x000fe400078e00ff */
[----:B------:R-:W-:Y:S01]  /*75e0*/  IMAD.MOV.U32 R13, RZ, RZ, RZ ;  /* 0x000000ffff0d7224 */ /* 0x000fe200078e00ff */
[----:B------:R-:W3:Y:S01]  /*75f0*/  LDCU.64 UR6, c[0x4][0x88] ;  /* 0x01001100ff0677ac */ /* 0x000ee20008000a00 */
[----:B------:R-:W4:Y:S01]  /*7600*/  LDCU.64 UR4, c[0x4][0x8] ;  /* 0x01000100ff0477ac */ /* 0x000f220008000a00 */
[----:B-1----:R-:W-:Y:S02]  /*7610*/  MOV R4, UR8 ;  /* 0x0000000800047c02 */ /* 0x002fe40008000f00 */
[----:B------:R-:W-:Y:S02]  /*7620*/  MOV R5, UR9 ;  /* 0x0000000900057c02 */ /* 0x000fe40008000f00 */
[----:B---3--:R-:W-:Y:S01]  /*7630*/  MOV R7, UR7 ;  /* 0x0000000700077c02 */ /* 0x008fe20008000f00 */
[----:B------:R-:W-:Y:S01]  /*7640*/  IMAD.U32 R6, RZ, RZ, UR6 ;  /* 0x00000006ff067e24 */ /* 0x000fe2000f8e00ff */
[----:B----4-:R-:W-:Y:S01]  /*7650*/  MOV R11, UR5 ;  /* 0x00000005000b7c02 */ /* 0x010fe20008000f00 */
[----:B------:R-:W-:Y:S02]  /*7660*/  IMAD.U32 R10, RZ, RZ, UR4 ;  /* 0x00000004ff0a7e24 */ /* 0x000fe4000f8e00ff */
[----:B------:R-:W-:Y:S07]  /*7670*/  LEPC R20, `(.L_x_132) ;  /* 0x000000001014794e */ /* 0x000fee0000000000 */
[----:B--2---:R-:W-:Y:S05]  /*7680*/  CALL.ABS.NOINC R2 ;  /* 0x0000000002007343 */ /* 0x004fea0003c00000 */
.L_x_132:
[----:B------:R-:W-:Y:S02]  /*7690*/  ISETP.NE.U32.AND P0, PT, RZ, UR60, PT ;  /* 0x0000003cff007c0c */ /* 0x000fe4000bf05070 */
[C---:B------:R-:W-:Y:S02]  /*76a0*/  ISETP.NE.U32.AND P1, PT, R46.reuse, RZ, PT ;  /* 0x000000ff2e00720c */ /* 0x040fe40003f25070 */
[----:B------:R-:W-:Y:S02]  /*76b0*/  ISETP.NE.U32.AND P4, PT, R46, RZ, PT ;  /* 0x000000ff2e00720c */ /* 0x000fe40003f85070 */
[----:B------:R-:W-:Y:S02]  /*76c0*/  ISETP.NE.AND.EX P0, PT, RZ, UR61, PT, P0 ;  /* 0x0000003dff007c0c */ /* 0x000fe4000bf05300 */
[C---:B------:R-:W-:Y:S02]  /*76d0*/  ISETP.NE.AND.EX P1, PT, R47.reuse, RZ, PT, P1 ;  /* 0x000000ff2f00720c */ /* 0x040fe40003f25310 */
[----:B------:R-:W-:Y:S02]  /*76e0*/  ISETP.NE.AND.EX P4, PT, R47, RZ, P0, P4 ;  /* 0x000000ff2f00720c */ /* 0x000fe40000785340 */
[----:B------:R-:W-:Y:S02]  /*76f0*/  ISETP.NE.U32.AND P5, PT, R42, RZ, PT ;  /* 0x000000ff2a00720c */ /* 0x000fe40003fa5070 */
[----:B------:R-:W-:Y:S02]  /*7700*/  ISETP.NE.U32.AND P3, PT, RZ, UR60, PT ;  /* 0x0000003cff007c0c */ /* 0x000fe4000bf65070 */
[----:B------:R-:W-:Y:S02]  /*7710*/  PLOP3.LUT P2, PT, PT, PT, PT, 0x8, 0x80 ;  /* 0x000000000080781c */ /* 0x000fe40003f4e170 */
[----:B------:R-:W-:Y:S02]  /*7720*/  ISETP.NE.AND.EX P5, PT, R43, RZ, PT, P5 ;  /* 0x000000ff2b00720c */ /* 0x000fe40003fa5350 */
[----:B------:R-:W-:Y:S03]  /*7730*/  ISETP.NE.AND.EX P3, PT, RZ, UR61, PT, P3 ;  /* 0x0000003dff007c0c */ /* 0x000fe6000bf65330 */
[----:B------:R-:W-:Y:S01]  /*7740*/  @!P4 PLOP3.LUT P2, PT, P1, PT, PT, 0x80, 0x8 ;  /* 0x000000000008c81c */ /* 0x000fe20000f4f070 */
[----:B------:R-:W-:Y:S01]  /*7750*/  @!UPT UIADD3 URZ, UPT, UPT, URZ, URZ, URZ ;  /* 0x000000fffffff290 */ /* 0x000fe2000fffe0ff */
[----:B------:R-:W-:Y:S11]  /*7760*/  @!P1 BRA `(.L_x_134) ;  /* 0x0000000000309947 */ /* 0x000ff60003800000 */
[----:B------:R-:W-:Y:S01]  /*7770*/  ISETP.NE.U32.AND P0, PT, R44, RZ, PT ;  /* 0x000000ff2c00720c */ /* 0x000fe20003f05070 */
[----:B------:R-:W1:Y:S01]  /*7780*/  LDCU.64 UR4, c[0x0][0x358] ;  /* 0x00006b00ff0477ac */ /* 0x000e620008000a00 */
[----:B------:R-:W-:Y:S02]  /*7790*/  IMAD.MOV.U32 R50, RZ, RZ, 0x1 ;  /* 0x00000001ff327424 */ /* 0x000fe400078e00ff */
[----:B------:R-:W-:Y:S11]  /*77a0*/  ISETP.NE.AND.EX P0, PT, R45, RZ, PT, P0 ;  /* 0x000000ff2d00720c */ /* 0x000ff60003f05300 */
[----:B------:R-:W-:Y:S02]  /*77b0*/  @!UPT UIADD3 URZ, UPT, UPT, URZ, URZ, URZ ;  /* 0x000000fffffff290 */ /* 0x000fe4000fffe0ff */
[----:B------:R-:W2:Y:S01]  /*77c0*/  @P0 LDC.64 R2, c[0x0][0x888] ;  /* 0x00022200ff020b82 */ /* 0x000ea20000000a00 */
[----:B------:R-:W-:Y:S04]  /*77d0*/  @P0 IMAD R0, R46, UR36, RZ ;  /* 0x000000242e000c24 */ /* 0x000fe8000f8e02ff */
[----:B--2---:R-:W-:Y:S04]  /*77e0*/  @P0 IMAD.WIDE R2, R0, 0x4, R2 ;  /* 0x0000000400020825 */ /* 0x004fe800078e0202 */
[----:B------:R-:W-:Y:S01]  /*77f0*/  HFMA2 R0, -RZ, RZ, 0, 5.9604644775390625e-08 ;  /* 0x00000001ff007431 */ /* 0x000fe200000001ff */
[----:B-1---5:R1:W5:Y:S04]  /*7800*/  @P0 LDG.E R26, desc[UR4][R2.64] ;  /* 0x00000004021a0981 */ /* 0x022368000c1e1900 */
[----:B------:R-:W-:Y:S01]  /*7810*/  @!P0 PRMT R50, R0, 0x7610, R50 ;  /* 0x0000761000328816 */ /* 0x000fe20000000032 */
[----:B-1----:R-:W2:Y:S06]  /*7820*/  @!P0 LDC R26, c[0x0][0x880] ;  /* 0x00022000ff1a8b82 */ /* 0x002eac0000000800 */
.L_x_134:
[----:B------:R-:W-:Y:S05]  /*7830*/  @!P5 BRA `(.L_x_135) ;  /* 0x000000000024d947 */ /* 0x000fea0003800000 */
[----:B------:R-:W-:Y:S01]  /*7840*/  ISETP.NE.U32.AND P0, PT, R40, RZ, PT ;  /* 0x000000ff2800720c */ /* 0x000fe20003f05070 */
[----:B------:R-:W1:Y:S03]  /*7850*/  LDCU.64 UR4, c[0x0][0x358] ;  /* 0x00006b00ff0477ac */ /* 0x000e660008000a00 */
[----:B------:R-:W-:Y:S11]  /*7860*/  ISETP.NE.AND.EX P0, PT, R41, RZ, PT, P0 ;  /* 0x000000ff2900720c */ /* 0x000ff60003f05300 */
[----:B------:R-:W-:Y:S02]  /*7870*/  @!UPT UIADD3 URZ, UPT, UPT, URZ, URZ, URZ ;  /* 0x000000fffffff290 */ /* 0x000fe4000fffe0ff */
[----:B------:R-:W3:Y:S01]  /*7880*/  @P0 LDC.64 R2, c[0x0][0x8a8] ;  /* 0x00022a00ff020b82 */ /* 0x000ee20000000a00 */
[----:B------:R-:W-:Y:S04]  /*7890*/  @P0 IMAD R0, R42, UR36, RZ ;  /* 0x000000242a000c24 */ /* 0x000fe8000f8e02ff */
[----:B---3--:R-:W-:Y:S05]  /*78a0*/  @P0 IMAD.WIDE R2, R0, 0x4, R2 ;  /* 0x0000000400020825 */ /* 0x008fea00078e0202 */
[----:B-1---5:R1:W5:Y:S02]  /*78b0*/  @P0 LDG.E R24, desc[UR4][R2.64] ;  /* 0x0000000402180981 */ /* 0x022364000c1e1900 */
[----:B-1----:R-:W3:Y:S02]  /*78c0*/  @!P0 LDC R24, c[0x0][0x8a0] ;  /* 0x00022800ff188b82 */ /* 0x002ee40000000800 */
.L_x_135:
[----:B--2--5:R-:W-:Y:S01]  /*78d0*/  FSETP.NEU.AND P0, PT, R26, RZ, PT ;  /* 0x000000ff1a00720b */ /* 0x024fe20003f0d000 */
[----:B------:R-:W-:Y:S01]  /*78e0*/  ULOP3.LUT UR4, UR54, 0x1, URZ, 0x3c, !UPT ;  /* 0x0000000136047892 */ /* 0x000fe2000f8e3cff */
[----:B------:R-:W-:Y:S01]  /*78f0*/  SEL R4, RZ, 0xffffffff, P3 ;  /* 0xffffffffff047807 */ /* 0x000fe20001800000 */
[----:B------:R-:W-:Y:S01]  /*7900*/  IMAD.U32 R64, RZ, RZ, UR47 ;  /* 0x0000002fff407e24 */ /* 0x000fe2000f8e00ff */
[----:B------:R-:W-:Y:S01]  /*7910*/  @!P4 LOP3.LUT P3, RZ, R50, 0xff, RZ, 0xc0, !PT ;  /* 0x000000ff32ffc812 */ /* 0x000fe2000786c0ff */
[----:B------:R-:W-:Y:S01]  /*7920*/  IMAD.SHL.U32 R66, R48, 0x2, RZ ;  /* 0x0000000230427824 */ /* 0x000fe200078e00ff */
[----:B------:R-:W-:Y:S01]  /*7930*/  @!P4 SEL R0, RZ, 0xffffffff, P0 ;  /* 0xffffffffff00c807 */ /* 0x000fe20000000000 */
[----:B------:R-:W-:Y:S01]  /*7940*/  IMAD.U32 R68, RZ, RZ, UR4 ;  /* 0x00000004ff447e24 */ /* 0x000fe2000f8e00ff */
[----:B------:R-:W-:Y:S01]  /*7950*/  LEA R54, R22, UR45, 0x3 ;  /* 0x0000002d16367c11 */ /* 0x000fe2000f8e18ff */
[----:B------:R-:W-:Y:S01]  /*7960*/  IMAD.SHL.U32 R64, R64, 0x1000, RZ ;  /* 0x0000100040407824 */ /* 0x000fe200078e00ff */
[----:B------:R-:W-:Y:S01]  /*7970*/  @P2 SEL R0, R4, R0, !P3 ;  /* 0x0000000004002207 */ /* 0x000fe20005800000 */
[----:B------:R-:W-:Y:S01]  /*7980*/  BSSY B1, `(.L_x_136) ;  /* 0x0000034000017945 */ /* 0x000fe20003800000 */
[----:B------:R-:W-:Y:S01]  /*7990*/  SEL R3, RZ, 0xffffffff, P0 ;  /* 0xffffffffff037807 */ /* 0x000fe20000000000 */
[----:B------:R-:W-:Y:S01]  /*79a0*/  IMAD.MOV.U32 R67, RZ, RZ, 0x1 ;  /* 0x00000001ff437424 */ /* 0x000fe200078e00ff */
[----:B------:R-:W-:Y:S01]  /*79b0*/  @!P4 LOP3.LUT R0, R0, 0x1, RZ, 0xc0, !PT ;  /* 0x000000010000c812 */ /* 0x000fe200078ec0ff */
[----:B------:R-:W-:Y:S01]  /*79c0*/  IMAD R25, R22, 0x20, R23 ;  /* 0x0000002016197824 */ /* 0x000fe200078e0217 */
[----:B------:R-:W-:Y:S01]  /*79d0*/  CS2R R38, SRZ ;  /* 0x0000000000267805 */ /* 0x000fe2000001ff00 */
[----:B------:R-:W-:Y:S01]  /*79e0*/  IMAD.U32 R65, RZ, RZ, UR47 ;  /* 0x0000002fff417e24 */ /* 0x000fe2000f8e00ff */
[----:B------:R-:W-:Y:S01]  /*79f0*/  ISETP.NE.U32.OR P6, PT, R0, 0x1, P4 ;  /* 0x000000010000780c */ /* 0x000fe200027c5470 */
[----:B------:R-:W-:Y:S01]  /*7a00*/  IMAD.U32 R0, RZ, RZ, UR47 ;  /* 0x0000002fff007e24 */ /* 0x000fe2000f8e00ff */
[----:B------:R-:W-:Y:S02]  /*7a10*/  LOP3.LUT P4, R55, R50, 0xff, RZ, 0xc0, !PT ;  /* 0x000000ff32377812 */ /* 0x000fe4000788c0ff */
[----:B------:R-:W-:Y:S02]  /*7a20*/  CS2R R36, SRZ ;  /* 0x0000000000247805 */ /* 0x000fe4000001ff00 */
[----:B------:R-:W-:Y:S02]  /*7a30*/  P2R R62, PR, RZ, 0x40 ;  /* 0x00000040ff3e7803 */ /* 0x000fe40000000000 */
[----:B------:R-:W-:Y:S02]  /*7a40*/  CS2R R30, SRZ ;  /* 0x00000000001e7805 */ /* 0x000fe4000001ff00 */
[----:B------:R-:W-:Y:S02]  /*7a50*/  LEA R0, R0, UR45, 0x3 ;  /* 0x0000002d00007c11 */ /* 0x000fe4000f8e18ff */
[----:B------:R-:W-:Y:S02]  /*7a60*/  CS2R R28, SRZ ;  /* 0x00000000001c7805 */ /* 0x000fe4000001ff00 */
[----:B------:R-:W-:Y:S02]  /*7a70*/  @P1 SEL R3, R4, R3, !P4 ;  /* 0x0000000304031207 */ /* 0x000fe40006000000 */
[----:B------:R-:W-:Y:S02]  /*7a80*/  IADD3 R27, PT, PT, R64, UR45, R66 ;  /* 0x0000002d401b7c10 */ /* 0x000fe4000fffe042 */
[----:B------:R-:W-:Y:S02]  /*7a90*/  LOP3.LUT R3, R3, 0x1, RZ, 0xc0, !PT ;  /* 0x0000000103037812 */ /* 0x000fe400078ec0ff */
[----:B------:R-:W-:Y:S02]  /*7aa0*/  @P6 SHF.L.U32 R2, R68, 0x1f, RZ ;  /* 0x0000001f44026819 */ /* 0x000fe400000006ff */
[----:B------:R-:W-:Y:S02]  /*7ab0*/  ISETP.NE.U32.AND P5, PT, R3, 0x1, PT ;  /* 0x000000010300780c */ /* 0x000fe40003fa5070 */
[----:B------:R1:W2:Y:S02]  /*7ac0*/  @P6 SYNCS.PHASECHK.TRANS64.TRYWAIT P3, [R0+URZ+0x230], R2 ;  /* 0x00023002000065a7 */ /* 0x0002a400080611ff */
[----:B------:R-:W-:Y:S02]  /*7ad0*/  P2R R69, PR, RZ, 0x20 ;  /* 0x00000020ff457803 */ /* 0x000fe40000000000 */
[----:B-1----:R-:W-:Y:S04]  /*7ae0*/  SHF.L.U32 R2, R58, 0x1f, RZ ;  /* 0x0000001f3a027819 */ /* 0x002fe800000006ff */
[----:B------:R1:W4:Y:S01]  /*7af0*/  SYNCS.PHASECHK.TRANS64.TRYWAIT P2, [R54+URZ+0x290], R2 ;  /* 0x00029002360075a7 */ /* 0x00032200080411ff */
[----:B--2---:R-:W-:Y:S01]  /*7b00*/  @P6 SEL R67, RZ, 0x1, !P3 ;  /* 0x00000001ff436807 */ /* 0x004fe20005800000 */
[----:B-1----:R-:W-:Y:S06]  /*7b10*/  @!P6 BRA `(.L_x_137) ;  /* 0x000000000068e947 */ /* 0x002fec0003800000 */
[----:B------:R-:W-:Y:S01]  /*7b20*/  LOP3.LUT P6, RZ, R49, 0x40, RZ, 0xc0, !PT ;  /* 0x0000004031ff7812 */ /* 0x000fe200078cc0ff */
[----:B------:R-:W-:Y:S01]  /*7b30*/  VIADD R3, R27, 0x400 ;  /* 0x000004001b037836 */ /* 0x000fe20000000000 */
[----:B------:R-:W-:Y:S01]  /*7b40*/  ISETP.NE.AND P1, PT, R67, RZ, PT ;  /* 0x000000ff4300720c */ /* 0x000fe20003f25270 */
[----:B------:R-:W-:Y:S01]  /*7b50*/  BSSY B0, `(.L_x_138) ;  /* 0x000000d000007945 */ /* 0x000fe20003800000 */
[----:B------:R-:W-:Y:S01]  /*7b60*/  PLOP3.LUT P0, PT, PT, PT, PT, 0x8, 0x80 ;  /* 0x000000000080781c */ /* 0x000fe20003f0e170 */
[----:B------:R-:W-:Y:S01]  /*7b70*/  @P5 VIADD R4, R27, 0x410 ;  /* 0x000004101b045836 */ /* 0x000fe20000000000 */
[----:B------:R-:W-:Y:S02]  /*7b80*/  @P5 PLOP3.LUT P0, PT, P6, PT, PT, 0x80, 0x8 ;  /* 0x000000000008581c */ /* 0x000fe4000370f070 */
[----:B------:R-:W-:Y:S02]  /*7b90*/  CS2R R38, SRZ ;  /* 0x0000000000267805 */ /* 0x000fe4000001ff00 */
[----:B------:R-:W-:Y:S02]  /*7ba0*/  CS2R R36, SRZ ;  /* 0x0000000000247805 */ /* 0x000fe4000001ff00 */
[----:B------:R-:W-:Y:S02]  /*7bb0*/  CS2R R30, SRZ ;  /* 0x00000000001e7805 */ /* 0x000fe4000001ff00 */
[----:B------:R-:W-:Y:S05]  /*7bc0*/  CS2R R28, SRZ ;  /* 0x00000000001c7805 */ /* 0x000fea000001ff00 */
[----:B------:R-:W-:Y:S01]  /*7bd0*/  @P0 VIADD R4, R3, 0xfffffff0 ;  /* 0xfffffff003040836 */ /* 0x000fe20000000000 */
[----:B------:R-:W-:Y:S06]  /*7be0*/  @P1 BRA `(.L_x_139) ;  /* 0x00000000000c1947 */ /* 0x000fec0003800000 */
[----:B------:R-:W-:Y:S04]  /*7bf0*/  SHF.L.U32 R3, R68, 0x1f, RZ ;  /* 0x0000001f44037819 */ /* 0x000fe800000006ff */
[----:B------:R-:W1:Y:S02]  /*7c00*/  SYNCS.PHASECHK.TRANS64.TRYWAIT P0, [R0+URZ+0x230], R3 ;  /* 0x00023003000075a7 */ /* 0x000e6400080011ff */
[----:B-1----:R-:W-:Y:S05]  /*7c10*/  @!P0 BRA `(.L_x_140) ;  /* 0x0000002800f08947 */ /* 0x002fea0003800000 */
.L_x_139:
[----:B------:R-:W-:Y:S05]  /*7c20*/  BSYNC B0 ;  /* 0x0000000000007941 */ /* 0x000fea0003800000 */
.L_x_138:
[----:B------:R-:W-:Y:S01]  /*7c30*/  UIADD3 UR4, UPT, UPT, UR47, 0x1, URZ ;  /* 0x000000012f047890 */ /* 0x000fe2000fffe0ff */
[----:B------:R-:W-:Y:S03]  /*7c40*/  ISETP.NE.AND P0, PT, R69, RZ, PT ;  /* 0x000000ff4500720c */ /* 0x000fe60003f05270 */
[----:B------:R-:W-:Y:S04]  /*7c50*/  UISETP.NE.AND UP0, UPT, UR4, 0x3, UPT ;  /* 0x000000030400788c */ /* 0x000fe8000bf05270 */
[----:B------:R-:W-:Y:S02]  /*7c60*/  USEL UR5, URZ, 0x1, UP0 ;  /* 0x00000001ff057887 */ /* 0x000fe40008000000 */
[----:B------:R-:W-:Y:S04]  /*7c70*/  USEL UR4, UR4, URZ, UP0 ;  /* 0x000000ff04047287 */ /* 0x000fe80008000000 */
[----:B------:R2:W1:Y:S01]  /*7c80*/  @P0 LDS.128 R36, [R4] ;  /* 0x0000000004240984 */ /* 0x0004620000000c00 */
[----:B------:R-:W-:Y:S01]  /*7c90*/  LOP3.LUT R68, R68, UR5, RZ, 0x3c, !PT ;  /* 0x0000000544447c12 */ /* 0x000fe2000f8e3cff */
[----:B------:R-:W-:Y:S02]  /*7ca0*/  IMAD.U32 R65, RZ, RZ, UR4 ;  /* 0x00000004ff417e24 */ /* 0x000fe4000f8e00ff */
[----:B------:R2:W1:Y:S04]  /*7cb0*/  @P0 LDS.128 R28, [R27+0x400] ;  /* 0x000400001b1c0984 */ /* 0x0004680000000c00 */
.L_x_137:
[----:B------:R-:W-:Y:S05]  /*7cc0*/  BSYNC B1 ;  /* 0x0000000000017941 */ /* 0x000fea0003800000 */
.L_x_136:
[----:B-1----:R-:W-:Y:S04]  /*7cd0*/  SHF.R.U32.HI R0, RZ, 0x15, R25 ;  /* 0x00000015ff007819 */ /* 0x002fe80000011619 */
[----:B------:R-:W-:Y:S01]  /*7ce0*/  LOP3.LUT P0, RZ, R0, 0x3, R51, 0x48, !PT ;  /* 0x0000000300ff7812 */ /* 0x000fe20007804833 */
[----:B------:R-:W-:Y:S01]  /*7cf0*/  @!UPT UIADD3 URZ, UPT, UPT, URZ, URZ, URZ ;  /* 0x000000fffffff290 */ /* 0x000fe2000fffe0ff */
[----:B----4-:R-:W-:Y:S11]  /*7d00*/  @P2 BRA `(.L_x_141) ;  /* 0x0000000000082947 */ /* 0x010ff60003800000 */
[----:B------:R-:W1:Y:S02]  /*7d10*/  SYNCS.PHASECHK.TRANS64.TRYWAIT P1, [R54+URZ+0x290], R2 ;  /* 0x00029002360075a7 */ /* 0x000e6400080211ff */
[----:B-1----:R-:W-:Y:S05]  /*7d20*/  @!P1 BRA `(.L_x_142) ;  /* 0x0000002800c09947 */ /* 0x002fea0003800000 */
.L_x_141:
[----:B------:R-:W-:Y:S05]  /*7d30*/  @!P0 BRA `(.L_x_143) ;  /* 0x0000000000408947 */ /* 0x000fea0003800000 */
[----:B------:R-:W4:Y:S01]  /*7d40*/  LDCU.64 UR8, c[0x4][0x70] ;  /* 0x01000e00ff0877ac */ /* 0x000f220008000a00 */
[----:B------:R-:W-:Y:S01]  /*7d50*/  MOV R3, 0x0 ;  /* 0x0000000000037802 */ /* 0x000fe20000000f00 */
[----:B------:R-:W-:Y:S02]  /*7d60*/  HFMA2 R12, -RZ, RZ, 0, 5.9604644775390625e-08 ;  /* 0x00000001ff0c7431 */ /* 0x000fe400000001ff */
[----:B------:R-:W-:Y:S02]  /*7d70*/  IMAD.MOV.U32 R8, RZ, RZ, 0x192 ;  /* 0x00000192ff087424 */ /* 0x000fe400078e00ff */
[----:B------:R-:W-:Y:S01]  /*7d80*/  IMAD.MOV.U32 R13, RZ, RZ, RZ ;  /* 0x000000ffff0d7224 */ /* 0x000fe200078e00ff */
[----:B------:R-:W5:Y:S01]  /*7d90*/  LDCU.64 UR6, c[0x4][0x78] ;  /* 0x01000f00ff0677ac */ /* 0x000f620008000a00 */
[----:B-1----:R-:W1:Y:S01]  /*7da0*/  LDC.64 R2, c[0x4][R3] ;  /* 0x0100000003027b82 */ /* 0x002e620000000a00 */
[----:B------:R-:W3:Y:S01]  /*7db0*/  LDCU.64 UR4, c[0x4][0x10] ;  /* 0x01000200ff0477ac */ /* 0x000ee20008000a00 */
[----:B----4-:R-:W-:Y:S01]  /*7dc0*/  MOV R5, UR9 ;  /* 0x0000000900057c02 */ /* 0x010fe20008000f00 */
[----:B--2---:R-:W-:Y:S01]  /*7dd0*/  IMAD.U32 R4, RZ, RZ, UR8 ;  /* 0x00000008ff047e24 */ /* 0x004fe2000f8e00ff */
[----:B-----5:R-:W-:Y:S01]  /*7de0*/  MOV R7, UR7 ;  /* 0x0000000700077c02 */ /* 0x020fe20008000f00 */
[----:B------:R-:W-:Y:S01]  /*7df0*/  IMAD.U32 R6, RZ, RZ, UR6 ;  /* 0x00000006ff067e24 */ /* 0x000fe2000f8e00ff */
[----:B---3--:R-:W-:Y:S01]  /*7e00*/  MOV R11, UR5 ;  /* 0x00000005000b7c02 */ /* 0x008fe20008000f00 */
[----:B------:R-:W-:Y:S02]  /*7e10*/  IMAD.U32 R10, RZ, RZ, UR4 ;  /* 0x00000004ff0a7e24 */ /* 0x000fe4000f8e00ff */
[----:B------:R-:W-:Y:S07]  /*7e20*/  LEPC R20, `(.L_x_143) ;  /* 0x000000001014794e */ /* 0x000fee0000000000 */
[----:B-1----:R-:W-:Y:S05]  /*7e30*/  CALL.ABS.NOINC R2 ;  /* 0x0000000002007343 */ /* 0x002fea0003c00000 */
.L_x_143:
[----:B------:R-:W-:Y:S01]  /*7e40*/  SHF.L.U32 R3, R28, 0x10, RZ ;  /* 0x000000101c037819 */ /* 0x000fe200000006ff */
[----:B------:R-:W-:Y:S05]  /*7e50*/  WARPSYNC.ALL ;  /* 0x0000000000007948 */ /* 0x000fea0003800000 */
[----:B------:R-:W-:Y:S01]  /*7e60*/  R2UR UR4, R25 ;  /* 0x00000000190472ca */ /* 0x000fe200000e0000 */
[----:B------:R-:W-:Y:S01]  /*7e70*/  BSSY.RECONVERGENT B0, `(.L_x_144) ;  /* 0x0000056000007945 */ /* 0x000fe20003800200 */
[C---:B------:R-:W-:Y:S02]  /*7e80*/  SHF.L.U32 R20, R29.reuse, 0x10, RZ ;  /* 0x000000101d147819 */ /* 0x040fe400000006ff */
[----:B------:R-:W-:Y:S02]  /*7e90*/  LOP3.LUT R21, R29, 0xffff0000, RZ, 0xc0, !PT ;  /* 0xffff00001d157812 */ /* 0x000fe400078ec0ff */
[----:B------:R-:W-:Y:S02]  /*7ea0*/  MOV R63, 0x10 ;  /* 0x00000010003f7802 */ /* 0x000fe40000000f00 */
[----:B------:R-:W-:Y:S02]  /*7eb0*/  LOP3.LUT P6, RZ, R49, 0x40, RZ, 0xc0, !PT ;  /* 0x0000004031ff7812 */ /* 0x000fe400078cc0ff */
[----:B------:R-:W-:Y:S02]  /*7ec0*/  ISETP.NE.AND P0, PT, R59, RZ, PT ;  /* 0x000000ff3b00720c */ /* 0x000fe40003f05270 */
[----:B------:R-:W-:Y:S01]  /*7ed0*/  SEL R63, R63, 0xfffffff0, !P6 ;  /* 0xfffffff03f3f7807 */ /* 0x000fe20007000000 */
[----:B--2---:R-:W3:Y:S02]  /*7ee0*/  LDTM.x16 R4, tmem[UR4] ;  /* 0x00000004000479ee */ /* 0x004ee40008240000 */
[----:B---3--:R-:W-:Y:S01]  /*7ef0*/  FMUL R0, R24, R4 ;  /* 0x0000000418007220 */ /* 0x008fe20000400000 */
[----:B------:R-:W-:Y:S01]  /*7f00*/  LOP3.LUT R4, R28, 0xffff0000, RZ, 0xc0, !PT ;  /* 0xffff00001c047812 */ /* 0x000fe200078ec0ff */
[C---:B-1----:R-:W-:Y:S01]  /*7f10*/  FMUL R2, R24.reuse, R5 ;  /* 0x0000000518027220 */ /* 0x042fe20000400000 */
[----:B------:R-:W-:Y:S01]  /*7f20*/  FMUL R7, R24, R7 ;  /* 0x0000000718077220 */ /* 0x000fe20000400000 */
[----:B------:R-:W-:Y:S01]  /*7f30*/  FFMA R0, R26, R3, R0 ;  /* 0x000000031a007223 */ /* 0x000fe20000000000 */
[----:B------:R-:W-:Y:S01]  /*7f40*/  FMUL R3, R24, R6 ;  /* 0x0000000618037220 */ /* 0x000fe20000400000 */
[----:B------:R-:W-:Y:S01]  /*7f50*/  FFMA R2, R26, R4, R2 ;  /* 0x000000041a027223 */ /* 0x000fe20000000002 */
[C---:B------:R-:W-:Y:S01]  /*7f60*/  FMUL R4, R24.reuse, R8 ;  /* 0x0000000818047220 */ /* 0x040fe20000400000 */
[C---:B------:R-:W-:Y:S01]  /*7f70*/  FMUL R8, R24.reuse, R12 ;  /* 0x0000000c18087220 */ /* 0x040fe20000400000 */
[----:B------:R-:W-:Y:S01]  /*7f80*/  FMUL R12, R24, R16 ;  /* 0x00000010180c7220 */ /* 0x000fe20000400000 */
[----:B------:R-:W-:Y:S01]  /*7f90*/  SHF.L.U32 R16, R30, 0x10, RZ ;  /* 0x000000101e107819 */ /* 0x000fe200000006ff */
[----:B------:R-:W-:Y:S01]  /*7fa0*/  FFMA R3, R26, R20, R3 ;  /* 0x000000141a037223 */ /* 0x000fe20000000003 */
[----:B------:R-:W-:Y:S01]  /*7fb0*/  F2FP.BF16.F32.PACK_AB R32, R2, R0 ;  /* 0x000000000220723e */ /* 0x000fe200000010ff */
[----:B------:R-:W-:Y:S01]  /*7fc0*/  FFMA R7, R26, R21, R7 ;  /* 0x000000151a077223 */ /* 0x000fe20000000007 */
[----:B------:R-:W-:Y:S01]  /*7fd0*/  LOP3.LUT R0, R30, 0xffff0000, RZ, 0xc0, !PT ;  /* 0xffff00001e007812 */ /* 0x000fe200078ec0ff */
[----:B------:R-:W-:Y:S01]  /*7fe0*/  FMUL R5, R24, R9 ;  /* 0x0000000918057220 */ /* 0x000fe20000400000 */
[C---:B------:R-:W-:Y:S01]  /*7ff0*/  SHF.L.U32 R2, R31.reuse, 0x10, RZ ;  /* 0x000000101f027819 */ /* 0x040fe200000006ff */
[----:B------:R-:W-:Y:S01]  /*8000*/  FFMA R4, R26, R16, R4 ;  /* 0x000000101a047223 */ /* 0x000fe20000000004 */
[----:B------:R-:W-:Y:S01]  /*8010*/  LOP3.LUT R16, R31, 0xffff0000, RZ, 0xc0, !PT ;  /* 0xffff00001f107812 */ /* 0x000fe200078ec0ff */
[----:B------:R-:W-:Y:S01]  /*8020*/  FMUL R6, R24, R10 ;  /* 0x0000000a18067220 */ /* 0x000fe20000400000 */
[----:B------:R-:W-:Y:S01]  /*8030*/  F2FP.BF16.F32.PACK_AB R33, R7, R3 ;  /* 0x000000030721723e */ /* 0x000fe200000010ff */
[----:B------:R-:W-:Y:S01]  /*8040*/  FFMA R5, R26, R0, R5 ;  /* 0x000000001a057223 */ /* 0x000fe20000000005 */
[----:B------:R-:W-:Y:S01]  /*8050*/  SHF.L.U32 R0, R36, 0x10, RZ ;  /* 0x0000001024007819 */ /* 0x000fe200000006ff */
[----:B------:R-:W-:Y:S01]  /*8060*/  FMUL R11, R24, R11 ;  /* 0x0000000b180b7220 */ /* 0x000fe20000400000 */
[----:B------:R-:W-:Y:S01]  /*8070*/  FFMA R6, R26, R2, R6 ;  /* 0x000000021a067223 */ /* 0x000fe20000000006 */
[----:B------:R-:W-:Y:S01]  /*8080*/  LOP3.LUT R2, R36, 0xffff0000, RZ, 0xc0, !PT ;  /* 0xffff000024027812 */ /* 0x000fe200078ec0ff */
[----:B------:R-:W-:Y:S01]  /*8090*/  FMUL R9, R24, R13 ;  /* 0x0000000d18097220 */ /* 0x000fe20000400000 */
[C---:B------:R-:W-:Y:S01]  /*80a0*/  FFMA R11, R26.reuse, R16, R11 ;  /* 0x000000101a0b7223 */ /* 0x040fe2000000000b */
[C---:B------:R-:W-:Y:S01]  /*80b0*/  SHF.L.U32 R3, R37.reuse, 0x10, RZ ;  /* 0x0000001025037819 */ /* 0x040fe200000006ff */
[----:B------:R-:W-:Y:S01]  /*80c0*/  FFMA R8, R26, R0, R8 ;  /* 0x000000001a087223 */ /* 0x000fe20000000008 */
[C---:B------:R-:W-:Y:S01]  /*80d0*/  FMUL R10, R24.reuse, R14 ;  /* 0x0000000e180a7220 */ /* 0x040fe20000400000 */
[----:B------:R-:W-:Y:S01]  /*80e0*/  LOP3.LUT R0, R37, 0xffff0000, RZ, 0xc0, !PT ;  /* 0xffff000025007812 */ /* 0x000fe200078ec0ff */
[----:B------:R-:W-:Y:S01]  /*80f0*/  FMUL R15, R24, R15 ;  /* 0x0000000f180f7220 */ /* 0x000fe20000400000 */
[C---:B------:R-:W-:Y:S01]  /*8100*/  FFMA R9, R26.reuse, R2, R9 ;  /* 0x000000021a097223 */ /* 0x040fe20000000009 */
[----:B------:R-:W-:Y:S01]  /*8110*/  FFMA R10, R26, R3, R10 ;  /* 0x000000031a0a7223 */ /* 0x000fe2000000000a */
[----:B------:R-:W-:Y:S01]  /*8120*/  SHF.L.U32 R2, R38, 0x10, RZ ;  /* 0x0000001026027819 */ /* 0x000fe200000006ff */
[----:B------:R-:W-:Y:S01]  /*8130*/  FFMA R15, R26, R0, R15 ;  /* 0x000000001a0f7223 */ /* 0x000fe2000000000f */
[----:B------:R-:W-:Y:S01]  /*8140*/  F2FP.BF16.F32.PACK_AB R34, R5, R4 ;  /* 0x000000040522723e */ /* 0x000fe200000010ff */
[----:B------:R-:W-:Y:S01]  /*8150*/  FMUL R13, R24, R17 ;  /* 0x00000011180d7220 */ /* 0x000fe20000400000 */
[----:B------:R-:W-:Y:S01]  /*8160*/  LOP3.LUT R3, R38, 0xffff0000, RZ, 0xc0, !PT ;  /* 0xffff000026037812 */ /* 0x000fe200078ec0ff */
[C---:B------:R-:W-:Y:S01]  /*8170*/  FMUL R14, R24.reuse, R18 ;  /* 0x00000012180e7220 */ /* 0x040fe20000400000 */
[C---:B------:R-:W-:Y:S01]  /*8180*/  SHF.L.U32 R4, R39.reuse, 0x10, RZ ;  /* 0x0000001027047819 */ /* 0x040fe200000006ff */
[----:B------:R-:W-:Y:S01]  /*8190*/  FMUL R19, R24, R19 ;  /* 0x0000001318137220 */ /* 0x000fe20000400000 */
[----:B------:R-:W-:Y:S01]  /*81a0*/  LOP3.LUT R0, R39, 0xffff0000, RZ, 0xc0, !PT ;  /* 0xffff000027007812 */ /* 0x000fe200078ec0ff */
[C---:B------:R-:W-:Y:S01]  /*81b0*/  FFMA R12, R26.reuse, R2, R12 ;  /* 0x000000021a0c7223 */ /* 0x040fe2000000000c */
[----:B------:R-:W-:Y:S01]  /*81c0*/  F2FP.BF16.F32.PACK_AB R35, R11, R6 ;  /* 0x000000060b23723e */ /* 0x000fe200000010ff */
[C---:B------:R-:W-:Y:S01]  /*81d0*/  FFMA R13, R26.reuse, R3, R13 ;  /* 0x000000031a0d7223 */ /* 0x040fe2000000000d */
[C---:B------:R-:W-:Y:S01]  /*81e0*/  FFMA R14, R26.reuse, R4, R14 ;  /* 0x000000041a0e7223 */ /* 0x040fe2000000000e */
[----:B------:R-:W-:Y:S01]  /*81f0*/  FFMA R19, R26, R0, R19 ;  /* 0x000000001a137223 */ /* 0x000fe20000000013 */
[----:B------:R-:W-:Y:S01]  /*8200*/  F2FP.BF16.F32.PACK_AB R8, R9, R8 ;  /* 0x000000080908723e */ /* 0x000fe200000010ff */
[----:B------:R1:W-:Y:S01]  /*8210*/  STS.128 [R27+0x400], R32 ;  /* 0x000400201b007388 */ /* 0x0003e20000000c00 */
[----:B------:R-:W-:Y:S02]  /*8220*/  F2FP.BF16.F32.PACK_AB R9, R15, R10 ;  /* 0x0000000a0f09723e */ /* 0x000fe400000010ff */
[----:B------:R-:W-:Y:S02]  /*8230*/  F2FP.BF16.F32.PACK_AB R10, R13, R12 ;  /* 0x0000000c0d0a723e */ /* 0x000fe400000010ff */
[----:B------:R-:W-:Y:S02]  /*8240*/  F2FP.BF16.F32.PACK_AB R11, R19, R14 ;  /* 0x0000000e130b723e */ /* 0x000fe400000010ff */
[----:B------:R-:W-:Y:S05]  /*8250*/  IADD3 R0, PT, PT, R27, R63, RZ ;  /* 0x0000003f1b007210 */ /* 0x000fea0007ffe0ff */
[----:B------:R1:W-:Y:S01]  /*8260*/  STS.128 [R0+0x400], R8 ;  /* 0x0004000800007388 */ /* 0x0003e20000000c00 */
[----:B------:R-:W-:Y:S01]  /*8270*/  @!PT LDS RZ, [RZ] ;  /* 0x00000000fffff984 */ /* 0x000fe20000000800 */
[----:B------:R-:W-:Y:S01]  /*8280*/  @!PT LDS RZ, [RZ] ;  /* 0x00000000fffff984 */ /* 0x000fe20000000800 */
[----:B------:R-:W-:Y:S01]  /*8290*/  @!PT LDS RZ, [RZ] ;  /* 0x00000000fffff984 */ /* 0x000fe20000000800 */
[----:B------:R-:W-:Y:S01]  /*82a0*/  @!PT LDS RZ, [RZ] ;  /* 0x00000000fffff984 */ /* 0x000fe20000000800 */
[----:B------:R2:W-:Y:S07]  /*82b0*/  MEMBAR.ALL.CTA ;  /* 0x0000000000007992 */ /* 0x0005ee0000008000 */
[----:B--2---:R-:W2:Y:S02]  /*82c0*/  FENCE.VIEW.ASYNC.S ;  /* 0x00000000000073c6 */ /* 0x004ea40000000000 */
[----:B--2---:R-:W-:Y:S06]  /*82d0*/  BAR.SYNC.DEFER_BLOCKING 0x1, 0x80 ;  /* 0x0042000000007b1d */ /* 0x004fec0000010000 */
[----:B------:R-:W-:Y:S05]  /*82e0*/  @P0 BRA `(.L_x_145) ;  /* 0x0000000000380947 */ /* 0x000fea0003800000 */
[----:B------:R-:W2:Y:S01]  /*82f0*/  LDCU.64 UR6, c[0x0][0x348] ;  /* 0x00006900ff0677ac */ /* 0x000ea20008000a00 */
[----:B------:R-:W-:Y:S01]  /*8300*/  R2UR UR5, R64 ;  /* 0x00000000400572ca */ /* 0x000fe200000e0000 */
[----:B------:R-:W-:Y:S01]  /*8310*/  UMOV UR51, UR36 ;  /* 0x0000002400337c82 */ /* 0x000fe20008000000 */
[----:B------:R-:W-:Y:S01]  /*8320*/  UIADD3 UR9, UPT, UPT, UR49, 0x20, URZ ;  /* 0x0000002031097890 */ /* 0x000fe2000fffe0ff */
[----:B------:R-:W-:Y:S01]  /*8330*/  UMOV UR10, UR50 ;  /* 0x00000032000a7c82 */ /* 0x000fe20008000000 */
[----:B------:R-:W-:Y:S09]  /*8340*/  UMOV UR11, UR36 ;  /* 0x00000024000b7c82 */ /* 0x000ff20008000000 */
[----:B------:R-:W-:Y:S02]  /*8350*/  UIADD3 UR5, UPT, UPT, UR45, UR5, URZ ;  /* 0x000000052d057290 */ /* 0x000fe4000fffe0ff */
[----:B--2---:R-:W-:Y:S02]  /*8360*/  UIADD3 UR4, UP0, UPT, UR6, 0x680, URZ ;  /* 0x0000068006047890 */ /* 0x004fe4000ff1e0ff */
[----:B------:R-:W-:Y:S02]  /*8370*/  UIADD3 UR48, UPT, UPT, UR5, 0x400, URZ ;  /* 0x0000040005307890 */ /* 0x000fe4000fffe0ff */
[----:B------:R-:W-:Y:S02]  /*8380*/  UIADD3 UR8, UPT, UPT, UR5, 0xc00, URZ ;  /* 0x00000c0005087890 */ /* 0x000fe4000fffe0ff */
[----:B------:R-:W-:Y:S09]  /*8390*/  UIADD3.X UR5, UPT, UPT, URZ, UR7, URZ, UP0, !UPT ;  /* 0x00000007ff057290 */ /* 0x000ff200087fe4ff */
[----:B------:R2:W-:Y:S01]  /*83a0*/  UTMASTG.3D [UR48], [UR4] ;  /* 0x00000030040073b5 */ /* 0x0005e20008010000 */
[----:B------:R2:W-:Y:S02]  /*83b0*/  UTMASTG.3D [UR8], [UR4] ;  /* 0x00000008040073b5 */ /* 0x0005e40008010000 */
[----:B--2---:R0:W-:Y:S02]  /*83c0*/  UTMACMDFLUSH ;  /* 0x00000000000079b7 */ /* 0x0041e40000000000 */
.L_x_145:
[----:B------:R-:W-:Y:S05]  /*83d0*/  BSYNC.RECONVERGENT B0 ;  /* 0x0000000000007941 */ /* 0x000fea0003800200 */
.L_x_144:
[----:B------:R-:W-:Y:S01]  /*83e0*/  UIADD3 UR46, UPT, UPT, UR47, 0x1, URZ ;  /* 0x000000012f2e7890 */ /* 0x000fe2000fffe0ff */
[----:B------:R-:W-:Y:S03]  /*83f0*/  BSSY.RECONVERGENT B0, `(.L_x_146) ;  /* 0x0000005000007945 */ /* 0x000fe60003800200 */
[----:B------:R-:W-:Y:S04]  /*8400*/  UISETP.NE.AND UP0, UPT, UR46, 0x3, UPT ;  /* 0x000000032e00788c */ /* 0x000fe8000bf05270 */
[----:B------:R-:W-:Y:S01]  /*8410*/  USEL UR44, UR46, URZ, UP0 ;  /* 0x000000ff2e2c7287 */ /* 0x000fe20008000000 */
[----:B------:R-:W-:Y:S11]  /*8420*/  @P0 BRA `(.L_x_147) ;  /* 0x0000000000040947 */ /* 0x000ff60003800000 */
[----:B------:R-:W-:Y:S04]  /*8430*/  DEPBAR.LE SB0, 0x1 ;  /* 0x000080400000791a */ /* 0x000fe80000000000 */
.L_x_147:
[----:B------:R-:W-:Y:S05]  /*8440*/  BSYNC.RECONVERGENT B0 ;  /* 0x0000000000007941 */ /* 0x000fea0003800200 */
.L_x_146:
[----:B------:R-:W-:Y:S01]  /*8450*/  BAR.SYNC.DEFER_BLOCKING 0x1, 0x80 ;  /* 0x0042000000007b1d */ /* 0x000fe20000010000 */
[----:B------:R-:W-:Y:S01]  /*8460*/  ISETP.NE.AND P1, PT, R62, RZ, PT ;  /* 0x000000ff3e00720c */ /* 0x000fe20003f25270 */
[----:B------:R-:W-:Y:S01]  /*8470*/  UISETP.NE.AND UP0, UPT, UR53, URZ, UPT ;  /* 0x000000ff3500728c */ /* 0x000fe2000bf05270 */
[----:B------:R-:W-:Y:S11]  /*8480*/  LEA R3, R65, UR45, 0x3 ;  /* 0x0000002d41037c11 */ /* 0x000ff6000f8e18ff */
[----:B------:R-:W-:Y:S01]  /*8490*/  @P1 SHF.L.U32 R4, R68, 0x1f, RZ ;  /* 0x0000001f44041819 */ /* 0x000fe200000006ff */
[----:B------:R-:W-:Y:S06]  /*84a0*/  BRA.U !UP0, `(.L_x_148) ;  /* 0x0000000108247547 */ /* 0x000fec000b800000 */
[----:B-1----:R-:W1:Y:S01]  /*84b0*/  S2R R0, SR_CgaCtaId ;  /* 0x0000000000007919 */ /* 0x002e620000008800 */
[----:B------:R-:W-:Y:S01]  /*84c0*/  IMAD.U32 R2, RZ, RZ, UR52 ;  /* 0x00000034ff027e24 */ /* 0x000fe2000f8e00ff */
[----:B------:R-:W-:Y:S04]  /*84d0*/  UIADD3 UR4, UPT, UPT, UR52, 0x1, URZ ;  /* 0x0000000134047890 */ /* 0x000fe8000fffe0ff */
[----:B------:R-:W-:Y:S01]  /*84e0*/  @P1 LEA R2, R2, UR45, 0x3 ;  /* 0x0000002d02021c11 */ /* 0x000fe2000f8e18ff */
[----:B------:R-:W-:Y:S04]  /*84f0*/  UISETP.NE.AND UP0, UPT, UR4, 0x3, UPT ;  /* 0x000000030400788c */ /* 0x000fe8000bf05270 */
[----:B------:R-:W-:Y:S01]  /*8500*/  @P1 VIADD R2, R2, 0x248 ;  /* 0x0000024802021836 */ /* 0x000fe20000000000 */
[----:B------:R-:W-:Y:S04]  /*8510*/  USEL UR52, UR4, URZ, UP0 ;  /* 0x000000ff04347287 */ /* 0x000fe80008000000 */
[----:B-1----:R-:W-:Y:S04]  /*8520*/  @P1 PRMT R0, R0, 0x654, R2 ;  /* 0x0000065400001816 */ /* 0x002fe80000000002 */
[----:B------:R2:W-:Y:S04]  /*8530*/  @P1 SYNCS.ARRIVE.TRANS64.RED.A1T0 RZ, [R0+URZ], RZ ;  /* 0x000000ff00ff19a7 */ /* 0x0005e800081004ff */
.L_x_148:
[----:B------:R-:W3:Y:S01]  /*8540*/  @P1 SYNCS.PHASECHK.TRANS64.TRYWAIT P0, [R3+URZ+0x230], R4 ;  /* 0x00023004030015a7 */ /* 0x000ee200080011ff */
[----:B------:R-:W-:Y:S01]  /*8550*/  BSSY B1, `(.L_x_149) ;  /* 0x0000012000017945 */ /* 0x000fe20003800000 */
[----:B---3--:R-:W-:Y:S03]  /*8560*/  @P1 SEL R67, RZ, 0x1, !P0 ;  /* 0x00000001ff431807 */ /* 0x008fe60004000000 */
[----:B------:R-:W-:Y:S05]  /*8570*/  @!P1 BRA `(.L_x_150) ;  /* 0x00000000003c9947 */ /* 0x000fea0003800000 */
[----:B------:R-:W-:Y:S01]  /*8580*/  ISETP.NE.AND P1, PT, R69, RZ, PT ;  /* 0x000000ff4500720c */ /* 0x000fe20003f25270 */
[----:B------:R-:W-:Y:S01]  /*8590*/  BSSY B0, `(.L_x_151) ;  /* 0x0000009000007945 */ /* 0x000fe20003800000 */
[----:B------:R-:W-:Y:S11]  /*85a0*/  ISETP.NE.AND P0, PT, R67, RZ, PT ;  /* 0x000000ff4300720c */ /* 0x000ff60003f05270 */
[----:B------:R-:W-:Y:S05]  /*85b0*/  @P1 IMAD R65, R65, 0x1000, R66 ;  /* 0x0000100041411824 */ /* 0x000fea00078e0242 */
[----:B-12---:R-:W-:Y:S05]  /*85c0*/  @P1 IADD3 R0, PT, PT, R65, UR45, RZ ;  /* 0x0000002d41001c10 */ /* 0x006fea000fffe0ff */
[----:B------:R-:W-:Y:S01]  /*85d0*/  @P1 IMAD.IADD R0, R63, 0x1, R0 ;  /* 0x000000013f001824 */ /* 0x000fe200078e0200 */
[----:B------:R-:W-:Y:S06]  /*85e0*/  @P0 BRA `(.L_x_152) ;  /* 0x00000000000c0947 */ /* 0x000fec0003800000 */
[----:B------:R-:W-:Y:S04]  /*85f0*/  SHF.L.U32 R68, R68, 0x1f, RZ ;  /* 0x0000001f44447819 */ /* 0x000fe800000006ff */
[----:B------:R-:W1:Y:S02]  /*8600*/  SYNCS.PHASECHK.TRANS64.TRYWAIT P0, [R3+URZ+0x230], R68 ;  /* 0x00023044030075a7 */ /* 0x000e6400080011ff */
[----:B-1----:R-:W-:Y:S05]  /*8610*/  @!P0 BRA `(.L_x_153) ;  /* 0x0000002000988947 */ /* 0x002fea0003800000 */
.L_x_152:
[----:B------:R-:W-:Y:S05]  /*8620*/  BSYNC B0 ;  /* 0x0000000000007941 */ /* 0x000fea0003800000 */
.L_x_151:
[----:B------:R-:W-:Y:S11]  /*8630*/  ISETP.NE.AND P0, PT, R69, RZ, PT ;  /* 0x000000ff4500720c */ /* 0x000ff60003f05270 */
[----:B------:R-:W-:Y:S02]  /*8640*/  @!UPT UIADD3 URZ, UPT, UPT, URZ, URZ, URZ ;  /* 0x000000fffffff290 */ /* 0x000fe4000fffe0ff */
[----:B------:R3:W4:Y:S04]  /*8650*/  @P0 LDS.128 R28, [R65+UR45+0x400] ;  /* 0x0004002d411c0984 */ /* 0x0007280008000c00 */
[----:B------:R3:W2:Y:S02]  /*8660*/  @P0 LDS.128 R36, [R0+0x400] ;  /* 0x0004000000240984 */ /* 0x0006a40000000c00 */
.L_x_150:
[----:B------:R-:W-:Y:S05]  /*8670*/  BSYNC B1 ;  /* 0x0000000000017941 */ /* 0x000fea0003800000 */
.L_x_149:
[----:B-123--:R-:W-:Y:S05]  /*8680*/  VIADD R0, R25, 0x10 ;  /* 0x0000001019007836 */ /* 0x00efea0000000000 */
[----:B------:R-:W-:Y:S04]  /*8690*/  SHF.R.U32.HI R0, RZ, 0x15, R0 ;  /* 0x00000015ff007819 */ /* 0x000fe80000011600 */
[----:B------:R-:W-:Y:S11]  /*86a0*/  LOP3.LUT P0, RZ, R0, 0x3, R51, 0x48, !PT ;  /* 0x0000000300ff7812 */ /* 0x000ff60007804833 */
[----:B------:R-:W-:Y:S02]  /*86b0*/  @!UPT UIADD3 URZ, UPT, UPT, URZ, URZ, URZ ;  /* 0x000000fffffff290 */ /* 0x000fe4000fffe0ff */
[----:B------:R-:W-:Y:S05]  /*86c0*/  @!P0 BRA `(.L_x_154) ;  /* 0x0000000000408947 */ /* 0x000fea0003800000 */
[----:B------:R-:W1:Y:S01]  /*86d0*/  LDCU.64 UR8, c[0x4][0x70] ;  /* 0x01000e00ff0877ac */ /* 0x000e620008000a00 */
[----:B------:R-:W-:Y:S01]  /*86e0*/  MOV R3, 0x0 ;  /* 0x0000000000037802 */ /* 0x000fe20000000f00 */
[----:B------:R-:W-:Y:S02]  /*86f0*/  HFMA2 R12, -RZ, RZ, 0, 5.9604644775390625e-08 ;  /* 0x00000001ff0c7431 */ /* 0x000fe400000001ff */
[----:B------:R-:W-:Y:S02]  /*8700*/  IMAD.MOV.U32 R8, RZ, RZ, 0x192 ;  /* 0x00000192ff087424 */ /* 0x000fe400078e00ff */
[----:B------:R-:W-:Y:S01]  /*8710*/  IMAD.MOV.U32 R13, RZ, RZ, RZ ;  /* 0x000000ffff0d7224 */ /* 0x000fe200078e00ff */
[----:B------:R-:W2:Y:S01]  /*8720*/  LDCU.64 UR6, c[0x4][0x78] ;  /* 0x01000f00ff0677ac */ /* 0x000ea20008000a00 */
[----:B------:R-:W3:Y:S01]  /*8730*/  LDC.64 R2, c[0x4][R3] ;  /* 0x0100000003027b82 */ /* 0x000ee20000000a00 */
[----:B------:R-:W5:Y:S01]  /*8740*/  LDCU.64 UR4, c[0x4][0x10] ;  /* 0x01000200ff0477ac */ /* 0x000f620008000a00 */
[----:B-1----:R-:W-:Y:S01]  /*8750*/  MOV R5, UR9 ;  /* 0x0000000900057c02 */ /* 0x002fe20008000f00 */
[----:B------:R-:W-:Y:S01]  /*8760*/  IMAD.U32 R4, RZ, RZ, UR8 ;  /* 0x00000008ff047e24 */ /* 0x000fe2000f8e00ff */
[----:B--2---:R-:W-:Y:S01]  /*8770*/  MOV R7, UR7 ;  /* 0x0000000700077c02 */ /* 0x004fe20008000f00 */
[----:B------:R-:W-:Y:S01]  /*8780*/  IMAD.U32 R6, RZ, RZ, UR6 ;  /* 0x00000006ff067e24 */ /* 0x000fe2000f8e00ff */
[----:B-----5:R-:W-:Y:S01]  /*8790*/  MOV R11, UR5 ;  /* 0x00000005000b7c02 */ /* 0x020fe20008000f00 */
[----:B------:R-:W-:Y:S02]  /*87a0*/  IMAD.U32 R10, RZ, RZ, UR4 ;  /* 0x00000004ff0a7e24 */ /* 0x000fe4000f8e00ff */
[----:B------:R-:W-:Y:S07]  /*87b0*/  LEPC R20, `(.L_x_154) ;  /* 0x000000001014794e */ /* 0x000fee0000000000 */
[----:B---34-:R-:W-:Y:S05]  /*87c0*/  CALL.ABS.NOINC R2 ;  /* 0x0000000002007343 */ /* 0x018fea0003c00000 */
.L_x_154:
[----:B------:R-:W-:Y:S01]  /*87d0*/  ISETP.NE.AND P0, PT, R59, RZ, PT ;  /* 0x000000ff3b00720c */ /* 0x000fe20003f05270 */
[----:B------:R-:W-:Y:S05]  /*87e0*/  WARPSYNC.ALL ;  /* 0x0000000000007948 */ /* 0x000fea0003800000 */
[----:B------:R-:W-:Y:S01]  /*87f0*/  R2UR UR4, R25 ;  /* 0x00000000190472ca */ /* 0x000fe200000e0000 */
[----:B------:R-:W-:Y:S01]  /*8800*/  BSSY.RECONVERGENT B0, `(.L_x_155) ;  /* 0x000005b000007945 */ /* 0x000fe20003800200 */
[C---:B----4-:R-:W-:Y:S02]  /*8810*/  SHF.L.U32 R0, R28.reuse, 0x10, RZ ;  /* 0x000000101c007819 */ /* 0x050fe400000006ff */
[----:B------:R-:W-:Y:S02]  /*8820*/  LOP3.LUT R2, R28, 0xffff0000, RZ, 0xc0, !PT ;  /* 0xffff00001c027812 */ /* 0x000fe400078ec0ff */
[C---:B------:R-:W-:Y:S02]  /*8830*/  SHF.L.U32 R20, R29.reuse, 0x10, RZ ;  /* 0x000000101d147819 */ /* 0x040fe400000006ff */
[----:B------:R-:W-:Y:S02]  /*8840*/  LOP3.LUT R21, R29, 0xffff0000, RZ, 0xc0, !PT ;  /* 0xffff00001d157812 */ /* 0x000fe400078ec0ff */
[C---:B------:R-:W-:Y:S02]  /*8850*/  SHF.L.U32 R25, R30.reuse, 0x10, RZ ;  /* 0x000000101e197819 */ /* 0x040fe400000006ff */
[----:B------:R-:W-:Y:S01]  /*8860*/  LOP3.LUT R27, R30, 0xffff0000, RZ, 0xc0, !PT ;  /* 0xffff00001e1b7812 */ /* 0x000fe200078ec0ff */
[----:B------:R-:W1:Y:S01]  /*8870*/  LDTM.x16 R4, tmem[UR4+0x10] ;  /* 0x00001004000479ee */ /* 0x000e620008240000 */
[C---:B------:R-:W-:Y:S01]  /*8880*/  SHF.L.U32 R28, R31.reuse, 0x10, RZ ;  /* 0x000000101f1c7819 */ /* 0x040fe200000006ff */
[----:B------:R-:W-:Y:S01]  /*8890*/  NOP ;  /* 0x0000000000007918 */ /* 0x000fe20000000000 */
[----:B------:R-:W-:Y:S02]  /*88a0*/  LOP3.LUT R29, R31, 0xffff0000, RZ, 0xc0, !PT ;  /* 0xffff00001f1d7812 */ /* 0x000fe400078ec0ff */
[C---:B------:R-:W-:Y:S02]  /*88b0*/  SHF.L.U32 R30, R36.reuse, 0x10, RZ ;  /* 0x00000010241e7819 */ /* 0x040fe400000006ff */
[----:B------:R-:W-:Y:S02]  /*88c0*/  LOP3.LUT R31, R36, 0xffff0000, RZ, 0xc0, !PT ;  /* 0xffff0000241f7812 */ /* 0x000fe400078ec0ff */
[C---:B------:R-:W-:Y:S02]  /*88d0*/  SHF.L.U32 R32, R37.reuse, 0x10, RZ ;  /* 0x0000001025207819 */ /* 0x040fe400000006ff */
[----:B------:R-:W-:Y:S02]  /*88e0*/  LOP3.LUT R33, R37, 0xffff0000, RZ, 0xc0, !PT ;  /* 0xffff000025217812 */ /* 0x000fe400078ec0ff */
[C---:B------:R-:W-:Y:S02]  /*88f0*/  SHF.L.U32 R34, R38.reuse, 0x10, RZ ;  /* 0x0000001026227819 */ /* 0x040fe400000006ff */
[----:B------:R-:W-:Y:S02]  /*8900*/  LOP3.LUT R35, R38, 0xffff0000, RZ, 0xc0, !PT ;  /* 0xffff000026237812 */ /* 0x000fe400078ec0ff */
[----:B------:R-:W-:Y:S02]  /*8910*/  IADD3 R54, PT, PT, R54, 0x2b0, RZ ;  /* 0x000002b036367810 */ /* 0x000fe40007ffe0ff */
[C---:B------:R-:W-:Y:S02]  /*8920*/  SHF.L.U32 R36, R39.reuse, 0x10, RZ ;  /* 0x0000001027247819 */ /* 0x040fe400000006ff */
[----:B------:R-:W-:Y:S02]  /*8930*/  LOP3.LUT R54, R54, 0xfefffff8, RZ, 0xc0, !PT ;  /* 0xfefffff836367812 */ /* 0x000fe400078ec0ff */
[----:B------:R-:W-:Y:S01]  /*8940*/  LOP3.LUT R37, R39, 0xffff0000, RZ, 0xc0, !PT ;  /* 0xffff000027257812 */ /* 0x000fe200078ec0ff */
[C---:B-1----:R-:W-:Y:S01]  /*8950*/  FMUL R4, R24.reuse, R4 ;  /* 0x0000000418047220 */ /* 0x042fe20000400000 */
[----:B------:R1:W-:Y:S01]  /*8960*/  SYNCS.ARRIVE.TRANS64.RED.A1T0 RZ, [R54+URZ], RZ ;  /* 0x000000ff36ff79a7 */ /* 0x0003e200081004ff */
[C---:B------:R-:W-:Y:S01]  /*8970*/  FMUL R5, R24.reuse, R5 ;  /* 0x0000000518057220 */ /* 0x040fe20000400000 */
[----:B------:R-:W-:Y:S01]  /*8980*/  FMUL R6, R24, R6 ;  /* 0x0000000618067220 */ /* 0x000fe20000400000 */
[----:B------:R-:W-:Y:S01]  /*8990*/  FFMA R4, R26, R0, R4 ;  /* 0x000000001a047223 */ /* 0x000fe20000000004 */
[----:B------:R-:W-:Y:S01]  /*89a0*/  FMUL R0, R24, R7 ;  /* 0x0000000718007220 */ /* 0x000fe20000400000 */
[C---:B------:R-:W-:Y:S01]  /*89b0*/  FFMA R5, R26.reuse, R2, R5 ;  /* 0x000000021a057223 */ /* 0x040fe20000000005 */
[----:B------:R-:W-:Y:S01]  /*89c0*/  FFMA R6, R26, R20, R6 ;  /* 0x000000141a067223 */ /* 0x000fe20000000006 */
[----:B------:R-:W-:Y:S01]  /*89d0*/  FMUL R2, R24, R8 ;  /* 0x0000000818027220 */ /* 0x000fe20000400000 */
[----:B------:R-:W-:Y:S01]  /*89e0*/  FFMA R0, R26, R21, R0 ;  /* 0x000000151a007223 */ /* 0x000fe20000000000 */
[C---:B------:R-:W-:Y:S01]  /*89f0*/  FMUL R3, R24.reuse, R9 ;  /* 0x0000000918037220 */ /* 0x040fe20000400000 */
[----:B------:R-:W-:Y:S01]  /*8a00*/  F2FP.BF16.F32.PACK_AB R4, R5, R4 ;  /* 0x000000040504723e */ /* 0x000fe200000010ff */
[C---:B------:R-:W-:Y:S01]  /*8a10*/  FMUL R7, R24.reuse, R10 ;  /* 0x0000000a18077220 */ /* 0x040fe20000400000 */
[----:B------:R-:W-:Y:S01]  /*8a20*/  FMUL R11, R24, R11 ;  /* 0x0000000b180b7220 */ /* 0x000fe20000400000 */
[----:B------:R-:W-:Y:S01]  /*8a30*/  F2FP.BF16.F32.PACK_AB R5, R0, R6 ;  /* 0x000000060005723e */ /* 0x000fe200000010ff */
[----:B------:R-:W-:Y:S01]  /*8a40*/  FFMA R2, R26, R25, R2 ;  /* 0x000000191a027223 */ /* 0x000fe20000000002 */
[----:B------:R-:W-:Y:S01]  /*8a50*/  FMUL R8, R24, R12 ;  /* 0x0000000c18087220 */ /* 0x000fe20000400000 */
[----:B------:R-:W-:Y:S01]  /*8a60*/  MOV R0, UR44 ;  /* 0x0000002c00007c02 */ /* 0x000fe20008000f00 */
[----:B------:R-:W-:Y:S01]  /*8a70*/  FFMA R3, R26, R27, R3 ;  /* 0x0000001b1a037223 */ /* 0x000fe20000000003 */
[----:B------:R-:W-:Y:S01]  /*8a80*/  FMUL R9, R24, R13 ;  /* 0x0000000d18097220 */ /* 0x000fe20000400000 */
[----:B------:R-:W-:Y:S01]  /*8a90*/  FFMA R7, R26, R28, R7 ;  /* 0x0000001c1a077223 */ /* 0x000fe20000000007 */
[----:B------:R-:W-:Y:S01]  /*8aa0*/  FMUL R10, R24, R14 ;  /* 0x0000000e180a7220 */ /* 0x000fe20000400000 */
[----:B------:R-:W-:Y:S01]  /*8ab0*/  FFMA R11, R26, R29, R11 ;  /* 0x0000001d1a0b7223 */ /* 0x000fe2000000000b */
[----:B------:R-:W-:Y:S01]  /*8ac0*/  FMUL R15, R24, R15 ;  /* 0x0000000f180f7220 */ /* 0x000fe20000400000 */
[----:B------:R-:W-:Y:S01]  /*8ad0*/  FFMA R8, R26, R30, R8 ;  /* 0x0000001e1a087223 */ /* 0x000fe20000000008 */
[----:B------:R-:W-:Y:S01]  /*8ae0*/  LEA R0, R0, R48, 0xb ;  /* 0x0000003000007211 */ /* 0x000fe200078e58ff */
[----:B------:R-:W-:Y:S01]  /*8af0*/  FMUL R12, R24, R16 ;  /* 0x00000010180c7220 */ /* 0x000fe20000400000 */
[----:B------:R-:W-:Y:S01]  /*8b00*/  FFMA R9, R26, R31, R9 ;  /* 0x0000001f1a097223 */ /* 0x000fe20000000009 */
[----:B------:R-:W-:Y:S01]  /*8b10*/  FMUL R13, R24, R17 ;  /* 0x00000011180d7220 */ /* 0x000fe20000400000 */
[----:B------:R-:W-:Y:S01]  /*8b20*/  FFMA R10, R26, R32, R10 ;  /* 0x000000201a0a7223 */ /* 0x000fe2000000000a */
[----:B------:R-:W-:Y:S01]  /*8b30*/  FMUL R14, R24, R18 ;  /* 0x00000012180e7220 */ /* 0x000fe20000400000 */
[----:B------:R-:W-:Y:S01]  /*8b40*/  FFMA R15, R26, R33, R15 ;  /* 0x000000211a0f7223 */ /* 0x000fe2000000000f */
[----:B------:R-:W-:Y:S01]  /*8b50*/  FMUL R19, R24, R19 ;  /* 0x0000001318137220 */ /* 0x000fe20000400000 */
[----:B------:R-:W-:Y:S01]  /*8b60*/  F2FP.BF16.F32.PACK_AB R6, R3, R2 ;  /* 0x000000020306723e */ /* 0x000fe200000010ff */
[C---:B------:R-:W-:Y:S01]  /*8b70*/  FFMA R12, R26.reuse, R34, R12 ;  /* 0x000000221a0c7223 */ /* 0x040fe2000000000c */
[----:B------:R-:W-:Y:S01]  /*8b80*/  F2FP.BF16.F32.PACK_AB R7, R11, R7 ;  /* 0x000000070b07723e */ /* 0x000fe200000010ff */
[----:B------:R-:W-:Y:S01]  /*8b90*/  FFMA R13, R26, R35, R13 ;  /* 0x000000231a0d7223 */ /* 0x000fe2000000000d */
[----:B------:R-:W-:Y:S01]  /*8ba0*/  LEA R0, R0, UR45, 0x1 ;  /* 0x0000002d00007c11 */ /* 0x000fe2000f8e08ff */
[C---:B------:R-:W-:Y:S01]  /*8bb0*/  FFMA R14, R26.reuse, R36, R14 ;  /* 0x000000241a0e7223 */ /* 0x040fe2000000000e */
[----:B------:R-:W-:Y:S01]  /*8bc0*/  FFMA R19, R26, R37, R19 ;  /* 0x000000251a137223 */ /* 0x000fe20000000013 */
[----:B------:R-:W-:Y:S02]  /*8bd0*/  F2FP.BF16.F32.PACK_AB R8, R9, R8 ;  /* 0x000000080908723e */ /* 0x000fe400000010ff */
        /* <DEDUP_REMOVED lines=15> */
[----:B------:R-:W-:Y:S02]  /*8cd0*/  ULEA UR5, UR44, UR45, 0xc ;  /* 0x0000002d2c057291 */ /* 0x000fe4000f8e60ff */
[----:B------:R-:W-:Y:S02]  /*8ce0*/  UIADD3 UR13, UPT, UPT, UR49, 0x10, URZ ;  /* 0x00000010310d7890 */ /* 0x000fe4000fffe0ff */
[----:B------:R-:W-:Y:S02]  /*8cf0*/  UIADD3 UR12, UPT, UPT, UR5, 0x400, URZ ;  /* 0x00000400050c7890 */ /* 0x000fe4000fffe0ff */
[----:B------:R-:W-:Y:S01]  /*8d00*/  UIADD3 UR8, UPT, UPT, UR5, 0xc00, URZ ;  /* 0x00000c0005087890 */ /* 0x000fe2000fffe0ff */
[----:B------:R-:W-:Y:S01]  /*8d10*/  UMOV UR14, UR50 ;  /* 0x00000032000e7c82 */ /* 0x000fe20008000000 */
[----:B------:R-:W-:Y:S01]  /*8d20*/  UMOV UR15, UR36 ;  /* 0x00000024000f7c82 */ /* 0x000fe20008000000 */
[----:B------:R-:W-:Y:S01]  /*8d30*/  UIADD3 UR9, UPT, UPT, UR49, 0x30, URZ ;  /* 0x0000003031097890 */ /* 0x000fe2000fffe0ff */
[----:B------:R-:W-:Y:S01]  /*8d40*/  UMOV UR10, UR50 ;  /* 0x00000032000a7c82 */ /* 0x000fe20008000000 */
[----:B------:R-:W-:Y:S01]  /*8d50*/  UMOV UR11, UR36 ;  /* 0x00000024000b7c82 */ /* 0x000fe20008000000 */
[----:B--2---:R-:W-:Y:S04]  /*8d60*/  UIADD3 UR4, UP0, UPT, UR6, 0x680, URZ ;  /* 0x0000068006047890 */ /* 0x004fe8000ff1e0ff */
[----:B------:R-:W-:Y:S09]  /*8d70*/  UIADD3.X UR5, UPT, UPT, URZ, UR7, URZ, UP0, !UPT ;  /* 0x00000007ff057290 */ /* 0x000ff200087fe4ff */
[----:B------:R2:W-:Y:S01]  /*8d80*/  UTMASTG.3D [UR12], [UR4] ;  /* 0x0000000c040073b5 */ /* 0x0005e20008010000 */
[----:B------:R2:W-:Y:S02]  /*8d90*/  UTMASTG.3D [UR8], [UR4] ;  /* 0x00000008040073b5 */ /* 0x0005e40008010000 */
[----:B--2---:R0:W-:Y:S02]  /*8da0*/  UTMACMDFLUSH ;  /* 0x00000000000079b7 */ /* 0x0041e40000000000 */
.L_x_156:
[----:B------:R-:W-:Y:S05]  /*8db0*/  BSYNC.RECONVERGENT B0 ;  /* 0x0000000000007941 */ /* 0x000fea0003800200 */
.L_x_155:
[----:B------:R-:W-:Y:S01]  /*8dc0*/  UIADD3 UR4, UPT, UPT, UR44, 0x1, URZ ;  /* 0x000000012c047890 */ /* 0x000fe2000fffe0ff */
[----:B------:R-:W-:Y:S03]  /*8dd0*/  BSSY.RECONVERGENT B0, `(.L_x_157) ;  /* 0x0000008000007945 */ /* 0x000fe60003800200 */
[----:B------:R-:W-:Y:S04]  /*8de0*/  UISETP.NE.AND UP0, UPT, UR4, 0x3, UPT ;  /* 0x000000030400788c */ /* 0x000fe8000bf05270 */
[----:B------:R-:W-:Y:S02]  /*8df0*/  UISETP.EQ.XOR UP1, UPT, UR46, 0x3, !UP0 ;  /* 0x000000032e00788c */ /* 0x000fe4000c722a70 */
[----:B------:R-:W-:Y:S02]  /*8e00*/  USEL UR47, UR4, URZ, UP0 ;  /* 0x000000ff042f7287 */ /* 0x000fe40008000000 */
[----:B------:R-:W-:Y:S04]  /*8e10*/  USEL UR5, URZ, 0x1, !UP1 ;  /* 0x00000001ff057887 */ /* 0x000fe8000c800000 */
[----:B------:R-:W-:Y:S01]  /*8e20*/  ULOP3.LUT UR54, UR54, UR5, URZ, 0x3c, !UPT ;  /* 0x0000000536367292 */ /* 0x000fe2000f8e3cff */
[----:B------:R-:W-:Y:S11]  /*8e30*/  @P0 BRA `(.L_x_158) ;  /* 0x0000000000040947 */ /* 0x000ff60003800000 */
[----:B------:R-:W-:Y:S04]  /*8e40*/  DEPBAR.LE SB0, 0x1 ;  /* 0x000080400000791a */ /* 0x000fe80000000000 */
.L_x_158:
[----:B------:R-:W-:Y:S05]  /*8e50*/  BSYNC.RECONVERGENT B0 ;  /* 0x0000000000007941 */ /* 0x000fea0003800200 */
.L_x_157:
[----:B------:R-:W-:Y:S01]  /*8e60*/  BAR.SYNC.DEFER_BLOCKING 0x1, 0x80 ;  /* 0x0042000000007b1d */ /* 0x000fe20000010000 */
[----:B------:R-:W-:Y:S01]  /*8e70*/  UISETP.NE.AND UP0, UPT, UR53, -0x2, UPT ;  /* 0xfffffffe3500788c */ /* 0x000fe2000bf05270 */
[----:B------:R-:W-:Y:S08]  /*8e80*/  IADD3 R22, PT, PT, R22, 0x1, RZ ;  /* 0x0000000116167810 */ /* 0x000ff00007ffe0ff */
[----:B------:R-:W-:Y:S05]  /*8e90*/  BRA.U !UP0, `(.L_x_159) ;  /* 0x0000000108287547 */ /* 0x000fea000b800000 */
[----:B-1----:R-:W1:Y:S01]  /*8ea0*/  S2R R0, SR_CgaCtaId ;  /* 0x0000000000007919 */ /* 0x002e620000008800 */
[----:B------:R-:W-:Y:S01]  /*8eb0*/  ISETP.NE.AND P0, PT, R62, RZ, PT ;  /* 0x000000ff3e00720c */ /* 0x000fe20003f05270 */
[----:B------:R-:W-:Y:S01]  /*8ec0*/  IMAD.U32 R2, RZ, RZ, UR52 ;  /* 0x00000034ff027e24 */ /* 0x000fe2000f8e00ff */
[----:B------:R-:W-:Y:S04]  /*8ed0*/  UIADD3 UR4, UPT, UPT, UR52, 0x1, URZ ;  /* 0x0000000134047890 */ /* 0x000fe8000fffe0ff */
[----:B------:R-:W-:Y:S04]  /*8ee0*/  UISETP.NE.AND UP0, UPT, UR4, 0x3, UPT ;  /* 0x000000030400788c */ /* 0x000fe8000bf05270 */
[----:B------:R-:W-:Y:S03]  /*8ef0*/  USEL UR52, UR4, URZ, UP0 ;  /* 0x000000ff04347287 */ /* 0x000fe60008000000 */
[----:B------:R-:W-:Y:S05]  /*8f00*/  @P0 LEA R2, R2, UR45, 0x3 ;  /* 0x0000002d02020c11 */ /* 0x000fea000f8e18ff */
[----:B------:R-:W-:Y:S05]  /*8f10*/  @P0 VIADD R2, R2, 0x248 ;  /* 0x0000024802020836 */ /* 0x000fea0000000000 */
[----:B-1----:R-:W-:Y:S04]  /*8f20*/  @P0 PRMT R0, R0, 0x654, R2 ;  /* 0x0000065400000816 */ /* 0x002fe80000000002 */
[----:B------:R2:W-:Y:S03]  /*8f30*/  @P0 SYNCS.ARRIVE.TRANS64.RED.A1T0 RZ, [R0+URZ], RZ ;  /* 0x000000ff00ff09a7 */ /* 0x0005e600081004ff */
.L_x_159:
[----:B------:R-:W-:Y:S01]  /*8f40*/  R2UR UR6, R61 ;  /* 0x000000003d0672ca */ /* 0x000fe200000e0000 */
[----:B------:R-:W-:Y:S01]  /*8f50*/  UIADD3 UR53, UPT, UPT, UR53, 0x2, URZ ;  /* 0x0000000235357890 */ /* 0x000fe2000fffe0ff */
[----:B------:R-:W-:Y:S02]  /*8f60*/  R2UR UR5, R52 ;  /* 0x00000000340572ca */ /* 0x000fe400000e0000 */
[----:B------:R-:W-:Y:S02]  /*8f70*/  R2UR UR4, R53 ;  /* 0x00000000350472ca */ /* 0x000fe400000e0000 */
[----:B------:R-:W-:Y:S02]  /*8f80*/  R2UR UR36, R60 ;  /* 0x000000003c2472ca */ /* 0x000fe400000e0000 */
[----:B------:R-:W-:Y:S02]  /*8f90*/  ISETP.NE.AND P0, PT, R56, 0x2, PT ;  /* 0x000000023800780c */ /* 0x000fe40003f05270 */
[----:B------:R-:W-:Y:S02]  /*8fa0*/  ISETP.NE.AND P1, PT, R22, 0x4, PT ;  /* 0x000000041600780c */ /* 0x000fe40003f25270 */
[----:B------:R-:W-:Y:S01]  /*8fb0*/  SEL R2, RZ, 0x1, P0 ;  /* 0x00000001ff027807 */ /* 0x000fe20000000000 */
[----:B------:R-:W-:Y:S01]  /*8fc0*/  UISETP.NE.AND UP0, UPT, UR6, URZ, UPT ;  /* 0x000000ff0600728c */ /* 0x000fe2000bf05270 */
[----:B-12---:R-:W-:Y:S01]  /*8fd0*/  SEL R0, RZ, 0x1, P1 ;  /* 0x00000001ff007807 */ /* 0x006fe20000800000 */
[----:B------:R-:W-:Y:S01]  /*8fe0*/  UIADD3 UR27, UPT, UPT, UR37, UR5, URZ ;  /* 0x00000005251b7290 */ /* 0x000fe2000fffe0ff */
[----:B------:R-:W-:Y:S01]  /*8ff0*/  LOP3.LUT R57, R57, R2, RZ, 0x3c, !PT ;  /* 0x0000000239397212 */ /* 0x000fe200078e3cff */
[----:B------:R-:W-:Y:S01]  /*9000*/  UIADD3 UR20, UPT, UPT, UR38, UR4, URZ ;  /* 0x0000000426147290 */ /* 0x000fe2000fffe0ff */
[----:B------:R-:W-:Y:S02]  /*9010*/  LOP3.LUT R58, R58, R0, RZ, 0x3c, !PT ;  /* 0x000000003a3a7212 */ /* 0x000fe400078e3cff */
[----:B------:R-:W-:Y:S02]  /*9020*/  SEL R56, R56, RZ, P0 ;  /* 0x000000ff38387207 */ /* 0x000fe40000000000 */
[----:B------:R-:W-:Y:S01]  /*9030*/  SEL R22, R22, RZ, P1 ;  /* 0x000000ff16167207 */ /* 0x000fe20000800000 */
[----:B------:R-:W-:Y:S06]  /*9040*/  BRA.U UP0, `(.L_x_160) ;  /* 0xffffffdd00607547 */ /* 0x000fec000b83ffff */
[----:B------:R-:W1:Y:S01]  /*9050*/  LDCU.64 UR4, c[0x0][0x888] ;  /* 0x00011100ff0477ac */ /* 0x000e620008000a00 */
[----:B------:R-:W2:Y:S01]  /*9060*/  LDCU.64 UR6, c[0x0][0x890] ;  /* 0x00011200ff0677ac */ /* 0x000ea20008000a00 */
[----:B-1----:R-:W-:Y:S02]  /*9070*/  ISETP.NE.U32.AND P2, PT, RZ, UR4, PT ;  /* 0x00000004ff007c0c */ /* 0x002fe4000bf45070 */
[----:B--2---:R-:W-:Y:S02]  /*9080*/  ISETP.NE.U32.AND P1, PT, RZ, UR6, PT ;  /* 0x00000006ff007c0c */ /* 0x004fe4000bf25070 */
[----:B------:R-:W-:Y:S02]  /*9090*/  ISETP.NE.AND.EX P2, PT, RZ, UR5, PT, P2 ;  /* 0x00000005ff007c0c */ /* 0x000fe4000bf45320 */
[----:B------:R-:W-:-:S13]  /*90a0*/  ISETP.NE.AND.EX P0, PT, RZ, UR7, PT, P1 ;  /* 0x00000007ff007c0c */ /* 0x000fda000bf05310 */
[----:B------:R-:W-:Y:S05]  /*90b0*/  @P2 BRA P0, `(.L_x_161) ;  /* 0x00000000003c2947 */ /* 0x000fea0000000000 */
[----:B------:R-:W-:-:S13]  /*90c0*/  ISETP.NE.AND.EX P1, PT, RZ, UR7, PT, P1 ;  /* 0x00000007ff007c0c */ /* 0x000fda000bf25310 */
[----:B------:R-:W-:Y:S05]  /*90d0*/  @P1 BRA `(.L_x_162) ;  /* 0x00000000000c1947 */ /* 0x000fea0003800000 */
[----:B------:R-:W-:-:S13]  /*90e0*/  FSETP.NEU.AND P0, PT, R26, RZ, PT ;  /* 0x000000ff1a00720b */ /* 0x000fda0003f0d000 */
[----:B------:R-:W-:Y:S05]  /*90f0*/  @!P0 EXIT ;  /* 0x000000000000894d */ /* 0x000fea0003800000 */
[----:B------:R-:W-:Y:S05]  /*9100*/  BRA `(.L_x_161) ;  /* 0x0000000000287947 */ /* 0x000fea0003800000 */
.L_x_162:
[----:B------:R-:W-:Y:S01]  /*9110*/  ISETP.NE.AND P0, PT, R55, RZ, PT ;  /* 0x000000ff3700720c */ /* 0x000fe20003f05270 */
[----:B------:R-:W-:-:S12]  /*9120*/  BSSY.RECONVERGENT B0, `(.L_x_161) ;  /* 0x0000008000007945 */ /* 0x000fd80003800200 */
[----:B------:R-:W-:Y:S05]  /*9130*/  @P0 BRA `(.L_x_163) ;  /* 0x0000000000100947 */ /* 0x000fea0003800000 */
[----:B------:R-:W-:-:S04]  /*9140*/  ISETP.NE.U32.AND P0, PT, RZ, UR4, PT ;  /* 0x00000004ff007c0c */ /* 0x000fc8000bf05070 */
[----:B------:R-:W-:-:S13]  /*9150*/  ISETP.NE.AND.EX P0, PT, RZ, UR5, PT, P0 ;  /* 0x00000005ff007c0c */ /* 0x000fda000bf05300 */
[----:B------:R-:W-:Y:S05]  /*9160*/  @!P0 EXIT ;  /* 0x000000000000894d */ /* 0x000fea0003800000 */
[----:B------:R-:W-:Y:S05]  /*9170*/  BRA `(.L_x_164) ;  /* 0x0000000000087947 */ /* 0x000fea0003800000 */
.L_x_163:
[----:B------:R-:W-:-:S13]  /*9180*/  FSETP.NEU.AND P0, PT, R26, RZ, PT ;  /* 0x000000ff1a00720b */ /* 0x000fda0003f0d000 */
[----:B------:R-:W-:Y:S05]  /*9190*/  @!P0 EXIT ;  /* 0x000000000000894d */ /* 0x000fea0003800000 */
.L_x_164:
[----:B------:R-:W-:Y:S05]  /*91a0*/  BSYNC.RECONVERGENT B0 ;  /* 0x0000000000007941 */ /* 0x000fea0003800200 */
.L_x_161:
[----:B------:R-:W-:Y:S01]  /*91b0*/  ULEA UR6, UR52, UR45, 0x3 ;  /* 0x0000002d34067291 */ /* 0x000fe2000f8e18ff */
[----:B------:R-:W-:-:S04]  /*91c0*/  DEPBAR.LE SB0, 0x0 ;  /* 0x000080000000791a */ /* 0x000fc80000000000 */
[----:B------:R-:W-:-:S04]  /*91d0*/  UIADD3 UR6, UPT, UPT, UR6, 0x248, URZ ;  /* 0x0000024806067890 */ /* 0x000fc8000fffe0ff */
[----:B------:R-:W-:-:S09]  /*91e0*/  UPRMT UR6, UR55, 0x654, UR6 ;  /* 0x0000065437067896 */ /* 0x000fd20008000006 */
[----:B------:R-:W-:Y:S01]  /*91f0*/  SYNCS.ARRIVE.TRANS64.RED.A1T0 RZ, [UR6], RZ ;  /* 0x000000ffffff79a7 */ /* 0x000fe20008100406 */
[----:B------:R-:W-:Y:S05]  /*9200*/  EXIT ;  /* 0x000000000000794d */ /* 0x000fea0003800000 */
.L_x_25:
[----:B---3--:R3:W1:Y:S02]  /*9210*/  SYNCS.PHASECHK.TRANS64.TRYWAIT P0, [R0+URZ+0x2e0], R2 ;  /* 0x0002e002000075a7 */ /* 0x00866400080011ff */
[----:B-1----:R-:W-:Y:S05]  /*9220*/  @!P0 NANOSLEEP.SYNCS 0x989680 ;  /* 0x009896800000895d */ /* 0x002fea0003900000 */
[----:B------:R-:W1:Y:S02]  /*9230*/  @!P0 SYNCS.PHASECHK.TRANS64 P0, [R0+URZ+0x2e0], R2 ;  /* 0x0002e002000085a7 */ /* 0x000e6400080010ff */
[----:B-1----:R-:W-:Y:S05]  /*9240*/  @!P0 BRA `(.L_x_25) ;  /* 0xfffffffc00f08947 */ /* 0x002fea000383ffff */
[----:B------:R-:W-:Y:S05]  /*9250*/  BRA `(.L_x_165) ;  /* 0xffffff8c00647947 */ /* 0x000fea000383ffff */
.L_x_28:
[----:B---3--:R-:W-:-:S07]  /*9260*/  MOV R0, UR33 ;  /* 0x0000002100007c02 */ /* 0x008fce0008000f00 */
.L_x_166:
[----:B-1----:R1:W3:Y:S02]  /*9270*/  SYNCS.PHASECHK.TRANS64.TRYWAIT P0, [R0+URZ+0x118], R3 ;  /* 0x00011803000075a7 */ /* 0x0022e400080011ff */
[----:B---3--:R-:W-:Y:S05]  /*9280*/  @!P0 NANOSLEEP.SYNCS 0x989680 ;  /* 0x009896800000895d */ /* 0x008fea0003900000 */
[----:B------:R-:W3:Y:S02]  /*9290*/  @!P0 SYNCS.PHASECHK.TRANS64 P0, [R0+URZ+0x118], R3 ;  /* 0x00011803000085a7 */ /* 0x000ee400080010ff */
[----:B---3--:R-:W-:Y:S05]  /*92a0*/  @!P0 BRA `(.L_x_166) ;  /* 0xfffffffc00f08947 */ /* 0x008fea000383ffff */
[----:B------:R-:W-:Y:S05]  /*92b0*/  BRA `(.L_x_27) ;  /* 0xffffff8c00b47947 */ /* 0x000fea000383ffff */
.L_x_35:
[----:B-1----:R-:W-:-:S07]  /*92c0*/  MOV R0, UR17 ;  /* 0x0000001100007c02 */ /* 0x002fce0008000f00 */
.L_x_167:
[----:B-1----:R1:W2:Y:S02]  /*92d0*/  SYNCS.PHASECHK.TRANS64.TRYWAIT P0, [R0+URZ+0x118], R3 ;  /* 0x00011803000075a7 */ /* 0x0022a400080011ff */
[----:B--2---:R-:W-:Y:S05]  /*92e0*/  @!P0 NANOSLEEP.SYNCS 0x989680 ;  /* 0x009896800000895d */ /* 0x004fea0003900000 */
[----:B------:R-:W2:Y:S02]  /*92f0*/  @!P0 SYNCS.PHASECHK.TRANS64 P0, [R0+URZ+0x118], R3 ;  /* 0x00011803000085a7 */ /* 0x000ea400080010ff */
[----:B--2---:R-:W-:Y:S05]  /*9300*/  @!P0 BRA `(.L_x_167) ;  /* 0xfffffffc00f08947 */ /* 0x004fea000383ffff */
[----:B------:R-:W-:Y:S05]  /*9310*/  BRA `(.L_x_34) ;  /* 0xffffff9000807947 */ /* 0x000fea000383ffff */
.L_x_40:
[----:B-1----:R1:W2:Y:S02]  /*9320*/  SYNCS.PHASECHK.TRANS64.TRYWAIT P0, [R3+URZ+0x270], R0 ;  /* 0x00027000030075a7 */ /* 0x0022a400080011ff */
[----:B--2---:R-:W-:Y:S05]  /*9330*/  @!P0 NANOSLEEP.SYNCS 0x989680 ;  /* 0x009896800000895d */ /* 0x004fea0003900000 */
[----:B------:R-:W2:Y:S02]  /*9340*/  @!P0 SYNCS.PHASECHK.TRANS64 P0, [R3+URZ+0x270], R0 ;  /* 0x00027000030085a7 */ /* 0x000ea400080010ff */
[----:B--2---:R-:W-:Y:S05]  /*9350*/  @!P0 BRA `(.L_x_40) ;  /* 0xfffffffc00f08947 */ /* 0x004fea000383ffff */
[----:B------:R-:W-:Y:S05]  /*9360*/  BRA `(.L_x_168) ;  /* 0xffffff9400247947 */ /* 0x000fea000383ffff */
.L_x_44:
[----:B------:R-:W-:-:S07]  /*9370*/  MOV R0, UR4 ;  /* 0x0000000400007c02 */ /* 0x000fce0008000f00 */
.L_x_169:
[----:B-1----:R1:W2:Y:S02]  /*9380*/  SYNCS.PHASECHK.TRANS64.TRYWAIT P0, [R0+URZ], R2 ;  /* 0x00000002000075a7 */ /* 0x0022a400080011ff */
[----:B--2---:R-:W-:Y:S05]  /*9390*/  @!P0 NANOSLEEP.SYNCS 0x989680 ;  /* 0x009896800000895d */ /* 0x004fea0003900000 */
[----:B------:R-:W2:Y:S02]  /*93a0*/  @!P0 SYNCS.PHASECHK.TRANS64 P0, [R0+URZ], R2 ;  /* 0x00000002000085a7 */ /* 0x000ea400080010ff */
[----:B--2---:R-:W-:Y:S05]  /*93b0*/  @!P0 BRA `(.L_x_169) ;  /* 0xfffffffc00f08947 */ /* 0x004fea000383ffff */
[----:B------:R-:W-:Y:S05]  /*93c0*/  BRA `(.L_x_170) ;  /* 0xffffff9800d07947 */ /* 0x000fea000383ffff */
.L_x_45:
[----:B------:R-:W-:-:S07]  /*93d0*/  MOV R0, UR5 ;  /* 0x0000000500007c02 */ /* 0x000fce0008000f00 */
.L_x_171:
[----:B-1----:R1:W2:Y:S02]  /*93e0*/  SYNCS.PHASECHK.TRANS64.TRYWAIT P0, [R0+URZ], R3 ;  /* 0x00000003000075a7 */ /* 0x0022a400080011ff */
[----:B--2---:R-:W-:Y:S05]  /*93f0*/  @!P0 NANOSLEEP.SYNCS 0x989680 ;  /* 0x009896800000895d */ /* 0x004fea0003900000 */
[----:B------:R-:W2:Y:S02]  /*9400*/  @!P0 SYNCS.PHASECHK.TRANS64 P0, [R0+URZ], R3 ;  /* 0x00000003000085a7 */ /* 0x000ea400080010ff */
[----:B--2---:R-:W-:Y:S05]  /*9410*/  @!P0 BRA `(.L_x_171) ;  /* 0xfffffffc00f08947 */ /* 0x004fea000383ffff */
[----:B------:R-:W-:Y:S05]  /*9420*/  BRA `(.L_x_172) ;  /* 0xffffff9800dc7947 */ /* 0x000fea000383ffff */
.L_x_46:
[----:B------:R-:W-:-:S07]  /*9430*/  MOV R0, UR5 ;  /* 0x0000000500007c02 */ /* 0x000fce0008000f00 */
.L_x_173:
[----:B-1----:R1:W2:Y:S02]  /*9440*/  SYNCS.PHASECHK.TRANS64.TRYWAIT P0, [R0+URZ], R3 ;  /* 0x00000003000075a7 */ /* 0x0022a400080011ff */
[----:B--2---:R-:W-:Y:S05]  /*9450*/  @!P0 NANOSLEEP.SYNCS 0x989680 ;  /* 0x009896800000895d */ /* 0x004fea0003900000 */
[----:B------:R-:W2:Y:S02]  /*9460*/  @!P0 SYNCS.PHASECHK.TRANS64 P0, [R0+URZ], R3 ;  /* 0x00000003000085a7 */ /* 0x000ea400080010ff */
[----:B--2---:R-:W-:Y:S05]  /*9470*/  @!P0 BRA `(.L_x_173) ;  /* 0xfffffffc00f08947 */ /* 0x004fea000383ffff */
[----:B------:R-:W-:Y:S05]  /*9480*/  BRA `(.L_x_174) ;  /* 0xffffff9800e87947 */ /* 0x000fea000383ffff */
.L_x_47:
[----:B------:R-:W-:-:S07]  /*9490*/  MOV R0, UR5 ;  /* 0x0000000500007c02 */ /* 0x000fce0008000f00 */
.L_x_175:
[----:B-1----:R1:W2:Y:S02]  /*94a0*/  SYNCS.PHASECHK.TRANS64.TRYWAIT P0, [R0+URZ], R3 ;  /* 0x00000003000075a7 */ /* 0x0022a400080011ff */
[----:B--2---:R-:W-:Y:S05]  /*94b0*/  @!P0 NANOSLEEP.SYNCS 0x989680 ;  /* 0x009896800000895d */ /* 0x004fea0003900000 */
[----:B------:R-:W2:Y:S02]  /*94c0*/  @!P0 SYNCS.PHASECHK.TRANS64 P0, [R0+URZ], R3 ;  /* 0x00000003000085a7 */ /* 0x000ea400080010ff */
[----:B--2---:R-:W-:Y:S05]  /*94d0*/  @!P0 BRA `(.L_x_175) ;  /* 0xfffffffc00f08947 */ /* 0x004fea000383ffff */
[----:B------:R-:W-:Y:S05]  /*94e0*/  BRA `(.L_x_176) ;  /* 0xffffff9800f47947 */ /* 0x000fea000383ffff */
.L_x_48:
[----:B------:R-:W-:-:S07]  /*94f0*/  MOV R0, UR5 ;  /* 0x0000000500007c02 */ /* 0x000fce0008000f00 */
.L_x_177:
[----:B-1----:R1:W2:Y:S02]  /*9500*/  SYNCS.PHASECHK.TRANS64.TRYWAIT P0, [R0+URZ], R3 ;  /* 0x00000003000075a7 */ /* 0x0022a400080011ff */
[----:B--2---:R-:W-:Y:S05]  /*9510*/  @!P0 NANOSLEEP.SYNCS 0x989680 ;  /* 0x009896800000895d */ /* 0x004fea0003900000 */
[----:B------:R-:W2:Y:S02]  /*9520*/  @!P0 SYNCS.PHASECHK.TRANS64 P0, [R0+URZ], R3 ;  /* 0x00000003000085a7 */ /* 0x000ea400080010ff */
[----:B--2---:R-:W-:Y:S05]  /*9530*/  @!P0 BRA `(.L_x_177) ;  /* 0xfffffffc00f08947 */ /* 0x004fea000383ffff */
[----:B------:R-:W-:Y:S05]  /*9540*/  BRA `(.L_x_178) ;  /* 0xffffff9c00007947 */ /* 0x000fea000383ffff */
.L_x_49:
[----:B------:R-:W-:-:S07]  /*9550*/  MOV R0, UR5 ;  /* 0x0000000500007c02 */ /* 0x000fce0008000f00 */
.L_x_179:
[----:B-1----:R1:W2:Y:S02]  /*9560*/  SYNCS.PHASECHK.TRANS64.TRYWAIT P0, [R0+URZ], R3 ;  /* 0x00000003000075a7 */ /* 0x0022a400080011ff */
[----:B--2---:R-:W-:Y:S05]  /*9570*/  @!P0 NANOSLEEP.SYNCS 0x989680 ;  /* 0x009896800000895d */ /* 0x004fea0003900000 */
[----:B------:R-:W2:Y:S02]  /*9580*/  @!P0 SYNCS.PHASECHK.TRANS64 P0, [R0+URZ], R3 ;  /* 0x00000003000085a7 */ /* 0x000ea400080010ff */
[----:B--2---:R-:W-:Y:S05]  /*9590*/  @!P0 BRA `(.L_x_179) ;  /* 0xfffffffc00f08947 */ /* 0x004fea000383ffff */
[----:B------:R-:W-:Y:S05]  /*95a0*/  BRA `(.L_x_180) ;  /* 0xffffff9c000c7947 */ /* 0x000fea000383ffff */
.L_x_50:
[----:B------:R-:W-:-:S07]  /*95b0*/  MOV R0, UR5 ;  /* 0x0000000500007c02 */ /* 0x000fce0008000f00 */
.L_x_181:
[----:B-1----:R1:W2:Y:S02]  /*95c0*/  SYNCS.PHASECHK.TRANS64.TRYWAIT P0, [R0+URZ], R3 ;  /* 0x00000003000075a7 */ /* 0x0022a400080011ff */
[----:B--2---:R-:W-:Y:S05]  /*95d0*/  @!P0 NANOSLEEP.SYNCS 0x989680 ;  /* 0x009896800000895d */ /* 0x004fea0003900000 */
[----:B------:R-:W2:Y:S02]  /*95e0*/  @!P0 SYNCS.PHASECHK.TRANS64 P0, [R0+URZ], R3 ;  /* 0x00000003000085a7 */ /* 0x000ea400080010ff */
[----:B--2---:R-:W-:Y:S05]  /*95f0*/  @!P0 BRA `(.L_x_181) ;  /* 0xfffffffc00f08947 */ /* 0x004fea000383ffff */
[----:B------:R-:W-:Y:S05]  /*9600*/  BRA `(.L_x_182) ;  /* 0xffffff9c00187947 */ /* 0x000fea000383ffff */
.L_x_51:
[----:B------:R-:W-:-:S07]  /*9610*/  MOV R0, UR5 ;  /* 0x0000000500007c02 */ /* 0x000fce0008000f00 */
.L_x_183:
[----:B-1----:R1:W2:Y:S02]  /*9620*/  SYNCS.PHASECHK.TRANS64.TRYWAIT P0, [R0+URZ], R3 ;  /* 0x00000003000075a7 */ /* 0x0022a400080011ff */
[----:B--2---:R-:W-:Y:S05]  /*9630*/  @!P0 NANOSLEEP.SYNCS 0x989680 ;  /* 0x009896800000895d */ /* 0x004fea0003900000 */
[----:B------:R-:W2:Y:S02]  /*9640*/  @!P0 SYNCS.PHASECHK.TRANS64 P0, [R0+URZ], R3 ;  /* 0x00000003000085a7 */ /* 0x000ea400080010ff */
[----:B--2---:R-:W-:Y:S05]  /*9650*/  @!P0 BRA `(.L_x_183) ;  /* 0xfffffffc00f08947 */ /* 0x004fea000383ffff */
[----:B------:R-:W-:Y:S05]  /*9660*/  BRA `(.L_x_184) ;  /* 0xffffff9c00247947 */ /* 0x000fea000383ffff */
.L_x_52:
[----:B------:R-:W-:-:S07]  /*9670*/  MOV R0, UR5 ;  /* 0x0000000500007c02 */ /* 0x000fce0008000f00 */
.L_x_185:
[----:B-1----:R1:W2:Y:S02]  /*9680*/  SYNCS.PHASECHK.TRANS64.TRYWAIT P0, [R0+URZ], R3 ;  /* 0x00000003000075a7 */ /* 0x0022a400080011ff */
[----:B--2---:R-:W-:Y:S05]  /*9690*/  @!P0 NANOSLEEP.SYNCS 0x989680 ;  /* 0x009896800000895d */ /* 0x004fea0003900000 */
[----:B------:R-:W2:Y:S02]  /*96a0*/  @!P0 SYNCS.PHASECHK.TRANS64 P0, [R0+URZ], R3 ;  /* 0x00000003000085a7 */ /* 0x000ea400080010ff */
[----:B--2---:R-:W-:Y:S05]  /*96b0*/  @!P0 BRA `(.L_x_185) ;  /* 0xfffffffc00f08947 */ /* 0x004fea000383ffff */
[----:B------:R-:W-:Y:S05]  /*96c0*/  BRA `(.L_x_186) ;  /* 0xffffff9c00307947 */ /* 0x000fea000383ffff */
.L_x_53:
[----:B------:R-:W-:-:S07]  /*96d0*/  MOV R0, UR5 ;  /* 0x0000000500007c02 */ /* 0x000fce0008000f00 */
.L_x_187:
[----:B-1----:R1:W2:Y:S02]  /*96e0*/  SYNCS.PHASECHK.TRANS64.TRYWAIT P0, [R0+URZ], R3 ;  /* 0x00000003000075a7 */ /* 0x0022a400080011ff */
[----:B--2---:R-:W-:Y:S05]  /*96f0*/  @!P0 NANOSLEEP.SYNCS 0x989680 ;  /* 0x009896800000895d */ /* 0x004fea0003900000 */
[----:B------:R-:W2:Y:S02]  /*9700*/  @!P0 SYNCS.PHASECHK.TRANS64 P0, [R0+URZ], R3 ;  /* 0x00000003000085a7 */ /* 0x000ea400080010ff */
[----:B--2---:R-:W-:Y:S05]  /*9710*/  @!P0 BRA `(.L_x_187) ;  /* 0xfffffffc00f08947 */ /* 0x004fea000383ffff */
[----:B------:R-:W-:Y:S05]  /*9720*/  BRA `(.L_x_188) ;  /* 0xffffff9c003c7947 */ /* 0x000fea000383ffff */
.L_x_54:
[----:B------:R-:W-:-:S07]  /*9730*/  MOV R0, UR5 ;  /* 0x0000000500007c02 */ /* 0x000fce0008000f00 */
.L_x_189:
[----:B-1----:R1:W2:Y:S02]  /*9740*/  SYNCS.PHASECHK.TRANS64.TRYWAIT P0, [R0+URZ], R3 ;  /* 0x00000003000075a7 */ /* 0x0022a400080011ff */
[----:B--2---:R-:W-:Y:S05]  /*9750*/  @!P0 NANOSLEEP.SYNCS 0x989680 ;  /* 0x009896800000895d */ /* 0x004fea0003900000 */
[----:B------:R-:W2:Y:S02]  /*9760*/  @!P0 SYNCS.PHASECHK.TRANS64 P0, [R0+URZ], R3 ;  /* 0x00000003000085a7 */ /* 0x000ea400080010ff */
[----:B--2---:R-:W-:Y:S05]  /*9770*/  @!P0 BRA `(.L_x_189) ;  /* 0xfffffffc00f08947 */ /* 0x004fea000383ffff */
[----:B------:R-:W-:Y:S05]  /*9780*/  BRA `(.L_x_190) ;  /* 0xffffff9c00487947 */ /* 0x000fea000383ffff */
.L_x_55:
[----:B------:R-:W-:-:S07]  /*9790*/  MOV R0, UR5 ;  /* 0x0000000500007c02 */ /* 0x000fce0008000f00 */
.L_x_191:
[----:B-1----:R1:W2:Y:S02]  /*97a0*/  SYNCS.PHASECHK.TRANS64.TRYWAIT P0, [R0+URZ], R3 ;  /* 0x00000003000075a7 */ /* 0x0022a400080011ff */
[----:B--2---:R-:W-:Y:S05]  /*97b0*/  @!P0 NANOSLEEP.SYNCS 0x989680 ;  /* 0x009896800000895d */ /* 0x004fea0003900000 */
[----:B------:R-:W2:Y:S02]  /*97c0*/  @!P0 SYNCS.PHASECHK.TRANS64 P0, [R0+URZ], R3 ;  /* 0x00000003000085a7 */ /* 0x000ea400080010ff */
[----:B--2---:R-:W-:Y:S05]  /*97d0*/  @!P0 BRA `(.L_x_191) ;  /* 0xfffffffc00f08947 */ /* 0x004fea000383ffff */
[----:B------:R-:W-:Y:S05]  /*97e0*/  BRA `(.L_x_192) ;  /* 0xffffff9c00547947 */ /* 0x000fea000383ffff */
.L_x_56:
[----:B------:R-:W-:-:S07]  /*97f0*/  MOV R0, UR5 ;  /* 0x0000000500007c02 */ /* 0x000fce0008000f00 */
.L_x_193:
[----:B-1----:R1:W2:Y:S02]  /*9800*/  SYNCS.PHASECHK.TRANS64.TRYWAIT P0, [R0+URZ], R3 ;  /* 0x00000003000075a7 */ /* 0x0022a400080011ff */
[----:B--2---:R-:W-:Y:S05]  /*9810*/  @!P0 NANOSLEEP.SYNCS 0x989680 ;  /* 0x009896800000895d */ /* 0x004fea0003900000 */
[----:B------:R-:W2:Y:S02]  /*9820*/  @!P0 SYNCS.PHASECHK.TRANS64 P0, [R0+URZ], R3 ;  /* 0x00000003000085a7 */ /* 0x000ea400080010ff */
[----:B--2---:R-:W-:Y:S05]  /*9830*/  @!P0 BRA `(.L_x_193) ;  /* 0xfffffffc00f08947 */ /* 0x004fea000383ffff */
[----:B------:R-:W-:Y:S05]  /*9840*/  BRA `(.L_x_194) ;  /* 0xffffff9c00607947 */ /* 0x000fea000383ffff */
.L_x_57:
[----:B------:R-:W-:-:S07]  /*9850*/  MOV R0, UR5 ;  /* 0x0000000500007c02 */ /* 0x000fce0008000f00 */
.L_x_195:
[----:B-1----:R1:W2:Y:S02]  /*9860*/  SYNCS.PHASECHK.TRANS64.TRYWAIT P0, [R0+URZ], R3 ;  /* 0x00000003000075a7 */ /* 0x0022a400080011ff */
[----:B--2---:R-:W-:Y:S05]  /*9870*/  @!P0 NANOSLEEP.SYNCS 0x989680 ;  /* 0x009896800000895d */ /* 0x004fea0003900000 */
[----:B------:R-:W2:Y:S02]  /*9880*/  @!P0 SYNCS.PHASECHK.TRANS64 P0, [R0+URZ], R3 ;  /* 0x00000003000085a7 */ /* 0x000ea400080010ff */
[----:B--2---:R-:W-:Y:S05]  /*9890*/  @!P0 BRA `(.L_x_195) ;  /* 0xfffffffc00f08947 */ /* 0x004fea000383ffff */
[----:B------:R-:W-:Y:S05]  /*98a0*/  BRA `(.L_x_196) ;  /* 0xffffff9c006c7947 */ /* 0x000fea000383ffff */
.L_x_58:
[----:B------:R-:W-:-:S07]  /*98b0*/  MOV R0, UR5 ;  /* 0x0000000500007c02 */ /* 0x000fce0008000f00 */
.L_x_197:
[----:B-1----:R1:W2:Y:S02]  /*98c0*/  SYNCS.PHASECHK.TRANS64.TRYWAIT P0, [R0+URZ], R3 ;  /* 0x00000003000075a7 */ /* 0x0022a400080011ff */
[----:B--2---:R-:W-:Y:S05]  /*98d0*/  @!P0 NANOSLEEP.SYNCS 0x989680 ;  /* 0x009896800000895d */ /* 0x004fea0003900000 */
[----:B------:R-:W2:Y:S02]  /*98e0*/  @!P0 SYNCS.PHASECHK.TRANS64 P0, [R0+URZ], R3 ;  /* 0x00000003000085a7 */ /* 0x000ea400080010ff */
[----:B--2---:R-:W-:Y:S05]  /*98f0*/  @!P0 BRA `(.L_x_197) ;  /* 0xfffffffc00f08947 */ /* 0x004fea000383ffff */
[----:B------:R-:W-:Y:S05]  /*9900*/  BRA `(.L_x_198) ;  /* 0xffffff9c00787947 */ /* 0x000fea000383ffff */
.L_x_59:
[----:B------:R-:W-:-:S07]  /*9910*/  MOV R0, UR5 ;  /* 0x0000000500007c02 */ /* 0x000fce0008000f00 */
.L_x_199:
[----:B-1----:R1:W2:Y:S02]  /*9920*/  SYNCS.PHASECHK.TRANS64.TRYWAIT P0, [R0+URZ], R3 ;  /* 0x00000003000075a7 */ /* 0x0022a400080011ff */
[----:B--2---:R-:W-:Y:S05]  /*9930*/  @!P0 NANOSLEEP.SYNCS 0x989680 ;  /* 0x009896800000895d */ /* 0x004fea0003900000 */
[----:B------:R-:W2:Y:S02]  /*9940*/  @!P0 SYNCS.PHASECHK.TRANS64 P0, [R0+URZ], R3 ;  /* 0x00000003000085a7 */ /* 0x000ea400080010ff */
[----:B--2---:R-:W-:Y:S05]  /*9950*/  @!P0 BRA `(.L_x_199) ;  /* 0xfffffffc00f08947 */ /* 0x004fea000383ffff */
[----:B------:R-:W-:Y:S05]  /*9960*/  BRA `(.L_x_200) ;  /* 0xffffff9c00847947 */ /* 0x000fea000383ffff */
.L_x_60:
[----:B------:R-:W-:-:S07]  /*9970*/  MOV R0, UR5 ;  /* 0x0000000500007c02 */ /* 0x000fce0008000f00 */
.L_x_201:
[----:B-1----:R1:W2:Y:S02]  /*9980*/  SYNCS.PHASECHK.TRANS64.TRYWAIT P0, [R0+URZ], R3 ;  /* 0x00000003000075a7 */ /* 0x0022a400080011ff */
[----:B--2---:R-:W-:Y:S05]  /*9990*/  @!P0 NANOSLEEP.SYNCS 0x989680 ;  /* 0x009896800000895d */ /* 0x004fea0003900000 */
[----:B------:R-:W2:Y:S02]  /*99a0*/  @!P0 SYNCS.PHASECHK.TRANS64 P0, [R0+URZ], R3 ;  /* 0x00000003000085a7 */ /* 0x000ea400080010ff */
[----:B--2---:R-:W-:Y:S05]  /*99b0*/  @!P0 BRA `(.L_x_201) ;  /* 0xfffffffc00f08947 */ /* 0x004fea000383ffff */
[----:B------:R-:W-:Y:S05]  /*99c0*/  BRA `(.L_x_202) ;  /* 0xffffff9c00907947 */ /* 0x000fea000383ffff */
.L_x_61:
[----:B------:R-:W-:-:S07]  /*99d0*/  MOV R0, UR5 ;  /* 0x0000000500007c02 */ /* 0x000fce0008000f00 */
.L_x_203:
[----:B-1----:R1:W2:Y:S02]  /*99e0*/  SYNCS.PHASECHK.TRANS64.TRYWAIT P0, [R0+URZ], R3 ;  /* 0x00000003000075a7 */ /* 0x0022a400080011ff */
[----:B--2---:R-:W-:Y:S05]  /*99f0*/  @!P0 NANOSLEEP.SYNCS 0x989680 ;  /* 0x009896800000895d */ /* 0x004fea0003900000 */
[----:B------:R-:W2:Y:S02]  /*9a00*/  @!P0 SYNCS.PHASECHK.TRANS64 P0, [R0+URZ], R3 ;  /* 0x00000003000085a7 */ /* 0x000ea400080010ff */
[----:B--2---:R-:W-:Y:S05]  /*9a10*/  @!P0 BRA `(.L_x_203) ;  /* 0xfffffffc00f08947 */ /* 0x004fea000383ffff */
[----:B------:R-:W-:Y:S05]  /*9a20*/  BRA `(.L_x_204) ;  /* 0xffffff9c009c7947 */ /* 0x000fea000383ffff */
.L_x_62:
[----:B------:R-:W-:-:S07]  /*9a30*/  MOV R0, UR5 ;  /* 0x0000000500007c02 */ /* 0x000fce0008000f00 */
.L_x_205:
[----:B-1----:R1:W2:Y:S02]  /*9a40*/  SYNCS.PHASECHK.TRANS64.TRYWAIT P0, [R0+URZ], R3 ;  /* 0x00000003000075a7 */ /* 0x0022a400080011ff */
[----:B--2---:R-:W-:Y:S05]  /*9a50*/  @!P0 NANOSLEEP.SYNCS 0x989680 ;  /* 0x009896800000895d */ /* 0x004fea0003900000 */
[----:B------:R-:W2:Y:S02]  /*9a60*/  @!P0 SYNCS.PHASECHK.TRANS64 P0, [R0+URZ], R3 ;  /* 0x00000003000085a7 */ /* 0x000ea400080010ff */
[----:B--2---:R-:W-:Y:S05]  /*9a70*/  @!P0 BRA `(.L_x_205) ;  /* 0xfffffffc00f08947 */ /* 0x004fea000383ffff */
[----:B------:R-:W-:Y:S05]  /*9a80*/  BRA `(.L_x_206) ;  /* 0xffffff9c00a87947 */ /* 0x000fea000383ffff */
.L_x_63:
[----:B------:R-:W-:-:S07]  /*9a90*/  MOV R0, UR5 ;  /* 0x0000000500007c02 */ /* 0x000fce0008000f00 */
.L_x_207:
[----:B-1----:R1:W2:Y:S02]  /*9aa0*/  SYNCS.PHASECHK.TRANS64.TRYWAIT P0, [R0+URZ], R3 ;  /* 0x00000003000075a7 */ /* 0x0022a400080011ff */
[----:B--2---:R-:W-:Y:S05]  /*9ab0*/  @!P0 NANOSLEEP.SYNCS 0x989680 ;  /* 0x009896800000895d */ /* 0x004fea0003900000 */
[----:B------:R-:W2:Y:S02]  /*9ac0*/  @!P0 SYNCS.PHASECHK.TRANS64 P0, [R0+URZ], R3 ;  /* 0x00000003000085a7 */ /* 0x000ea400080010ff */
[----:B--2---:R-:W-:Y:S05]  /*9ad0*/  @!P0 BRA `(.L_x_207) ;  /* 0xfffffffc00f08947 */ /* 0x004fea000383ffff */
[----:B------:R-:W-:Y:S05]  /*9ae0*/  BRA `(.L_x_208) ;  /* 0xffffff9c00b47947 */ /* 0x000fea000383ffff */
.L_x_64:
[----:B------:R-:W-:-:S07]  /*9af0*/  MOV R0, UR5 ;  /* 0x0000000500007c02 */ /* 0x000fce0008000f00 */
.L_x_209:
[----:B-1----:R1:W2:Y:S02]  /*9b00*/  SYNCS.PHASECHK.TRANS64.TRYWAIT P0, [R0+URZ], R3 ;  /* 0x00000003000075a7 */ /* 0x0022a400080011ff */
[----:B--2---:R-:W-:Y:S05]  /*9b10*/  @!P0 NANOSLEEP.SYNCS 0x989680 ;  /* 0x009896800000895d */ /* 0x004fea0003900000 */
[----:B------:R-:W2:Y:S02]  /*9b20*/  @!P0 SYNCS.PHASECHK.TRANS64 P0, [R0+URZ], R3 ;  /* 0x00000003000085a7 */ /* 0x000ea400080010ff */
[----:B--2---:R-:W-:Y:S05]  /*9b30*/  @!P0 BRA `(.L_x_209) ;  /* 0xfffffffc00f08947 */ /* 0x004fea000383ffff */
[----:B------:R-:W-:Y:S05]  /*9b40*/  BRA `(.L_x_210) ;  /* 0xffffff9c00c07947 */ /* 0x000fea000383ffff */
.L_x_65:
[----:B------:R-:W-:-:S07]  /*9b50*/  MOV R0, UR5 ;  /* 0x0000000500007c02 */ /* 0x000fce0008000f00 */
.L_x_211:
[----:B-1----:R1:W2:Y:S02]  /*9b60*/  SYNCS.PHASECHK.TRANS64.TRYWAIT P0, [R0+URZ], R3 ;  /* 0x00000003000075a7 */ /* 0x0022a400080011ff */
[----:B--2---:R-:W-:Y:S05]  /*9b70*/  @!P0 NANOSLEEP.SYNCS 0x989680 ;  /* 0x009896800000895d */ /* 0x004fea0003900000 */
[----:B------:R-:W2:Y:S02]  /*9b80*/  @!P0 SYNCS.PHASECHK.TRANS64 P0, [R0+URZ], R3 ;  /* 0x00000003000085a7 */ /* 0x000ea400080010ff */
[----:B--2---:R-:W-:Y:S05]  /*9b90*/  @!P0 BRA `(.L_x_211) ;  /* 0xfffffffc00f08947 */ /* 0x004fea000383ffff */
[----:B------:R-:W-:Y:S05]  /*9ba0*/  BRA `(.L_x_212) ;  /* 0xffffff9c00cc7947 */ /* 0x000fea000383ffff */
.L_x_66:
[----:B------:R-:W-:-:S07]  /*9bb0*/  MOV R0, UR5 ;  /* 0x0000000500007c02 */ /* 0x000fce0008000f00 */
.L_x_213:
[----:B-1----:R1:W2:Y:S02]  /*9bc0*/  SYNCS.PHASECHK.TRANS64.TRYWAIT P0, [R0+URZ], R3 ;  /* 0x00000003000075a7 */ /* 0x0022a400080011ff */
[----:B--2---:R-:W-:Y:S05]  /*9bd0*/  @!P0 NANOSLEEP.SYNCS 0x989680 ;  /* 0x009896800000895d */ /* 0x004fea0003900000 */
[----:B------:R-:W2:Y:S02]  /*9be0*/  @!P0 SYNCS.PHASECHK.TRANS64 P0, [R0+URZ], R3 ;  /* 0x00000003000085a7 */ /* 0x000ea400080010ff */
[----:B--2---:R-:W-:Y:S05]  /*9bf0*/  @!P0 BRA `(.L_x_213) ;  /* 0xfffffffc00f08947 */ /* 0x004fea000383ffff */
[----:B------:R-:W-:Y:S05]  /*9c00*/  BRA `(.L_x_214) ;  /* 0xffffff9c00d87947 */ /* 0x000fea000383ffff */
.L_x_67:
[----:B------:R-:W-:-:S07]  /*9c10*/  MOV R0, UR5 ;  /* 0x0000000500007c02 */ /* 0x000fce0008000f00 */
.L_x_215:
[----:B-1----:R1:W2:Y:S02]  /*9c20*/  SYNCS.PHASECHK.TRANS64.TRYWAIT P0, [R0+URZ], R3 ;  /* 0x00000003000075a7 */ /* 0x0022a400080011ff */
[----:B--2---:R-:W-:Y:S05]  /*9c30*/  @!P0 NANOSLEEP.SYNCS 0x989680 ;  /* 0x009896800000895d */ /* 0x004fea0003900000 */
[----:B------:R-:W2:Y:S02]  /*9c40*/  @!P0 SYNCS.PHASECHK.TRANS64 P0, [R0+URZ], R3 ;  /* 0x00000003000085a7 */ /* 0x000ea400080010ff */
[----:B--2---:R-:W-:Y:S05]  /*9c50*/  @!P0 BRA `(.L_x_215) ;  /* 0xfffffffc00f08947 */ /* 0x004fea000383ffff */
[----:B------:R-:W-:Y:S05]  /*9c60*/  BRA `(.L_x_216) ;  /* 0xffffff9c00e47947 */ /* 0x000fea000383ffff */
.L_x_68:
[----:B------:R-:W-:-:S07]  /*9c70*/  MOV R0, UR5 ;  /* 0x0000000500007c02 */ /* 0x000fce0008000f00 */
.L_x_217:
[----:B-1----:R1:W2:Y:S02]  /*9c80*/  SYNCS.PHASECHK.TRANS64.TRYWAIT P0, [R0+URZ], R3 ;  /* 0x00000003000075a7 */ /* 0x0022a400080011ff */
[----:B--2---:R-:W-:Y:S05]  /*9c90*/  @!P0 NANOSLEEP.SYNCS 0x989680 ;  /* 0x009896800000895d */ /* 0x004fea0003900000 */
[----:B------:R-:W2:Y:S02]  /*9ca0*/  @!P0 SYNCS.PHASECHK.TRANS64 P0, [R0+URZ], R3 ;  /* 0x00000003000085a7 */ /* 0x000ea400080010ff */
[----:B--2---:R-:W-:Y:S05]  /*9cb0*/  @!P0 BRA `(.L_x_217) ;  /* 0xfffffffc00f08947 */ /* 0x004fea000383ffff */
[----:B------:R-:W-:Y:S05]  /*9cc0*/  BRA `(.L_x_218) ;  /* 0xffffff9c00f07947 */ /* 0x000fea000383ffff */
.L_x_69:
[----:B------:R-:W-:-:S07]  /*9cd0*/  MOV R0, UR5 ;  /* 0x0000000500007c02 */ /* 0x000fce0008000f00 */
.L_x_219:
[----:B-1----:R1:W2:Y:S02]  /*9ce0*/  SYNCS.PHASECHK.TRANS64.TRYWAIT P0, [R0+URZ], R3 ;  /* 0x00000003000075a7 */ /* 0x0022a400080011ff */
[----:B--2---:R-:W-:Y:S05]  /*9cf0*/  @!P0 NANOSLEEP.SYNCS 0x989680 ;  /* 0x009896800000895d */ /* 0x004fea0003900000 */
[----:B------:R-:W2:Y:S02]  /*9d00*/  @!P0 SYNCS.PHASECHK.TRANS64 P0, [R0+URZ], R3 ;  /* 0x00000003000085a7 */ /* 0x000ea400080010ff */
[----:B--2---:R-:W-:Y:S05]  /*9d10*/  @!P0 BRA `(.L_x_219) ;  /* 0xfffffffc00f08947 */ /* 0x004fea000383ffff */
[----:B------:R-:W-:Y:S05]  /*9d20*/  BRA `(.L_x_220) ;  /* 0xffffff9c00fc7947 */ /* 0x000fea000383ffff */
.L_x_70:
[----:B------:R-:W-:-:S07]  /*9d30*/  MOV R0, UR5 ;  /* 0x0000000500007c02 */ /* 0x000fce0008000f00 */
.L_x_221:
[----:B-1----:R1:W2:Y:S02]  /*9d40*/  SYNCS.PHASECHK.TRANS64.TRYWAIT P0, [R0+URZ], R3 ;  /* 0x00000003000075a7 */ /* 0x0022a400080011ff */
[----:B--2---:R-:W-:Y:S05]  /*9d50*/  @!P0 NANOSLEEP.SYNCS 0x989680 ;  /* 0x009896800000895d */ /* 0x004fea0003900000 */
[----:B------:R-:W2:Y:S02]  /*9d60*/  @!P0 SYNCS.PHASECHK.TRANS64 P0, [R0+URZ], R3 ;  /* 0x00000003000085a7 */ /* 0x000ea400080010ff */
[----:B--2---:R-:W-:Y:S05]  /*9d70*/  @!P0 BRA `(.L_x_221) ;  /* 0xfffffffc00f08947 */ /* 0x004fea000383ffff */
[----:B------:R-:W-:Y:S05]  /*9d80*/  BRA `(.L_x_222) ;  /* 0xffffffa000087947 */ /* 0x000fea000383ffff */
.L_x_71:
[----:B------:R-:W-:-:S07]  /*9d90*/  MOV R0, UR5 ;  /* 0x0000000500007c02 */ /* 0x000fce0008000f00 */
.L_x_223:
[----:B-1----:R1:W2:Y:S02]  /*9da0*/  SYNCS.PHASECHK.TRANS64.TRYWAIT P0, [R0+URZ], R3 ;  /* 0x00000003000075a7 */ /* 0x0022a400080011ff */
[----:B--2---:R-:W-:Y:S05]  /*9db0*/  @!P0 NANOSLEEP.SYNCS 0x989680 ;  /* 0x009896800000895d */ /* 0x004fea0003900000 */
[----:B------:R-:W2:Y:S02]  /*9dc0*/  @!P0 SYNCS.PHASECHK.TRANS64 P0, [R0+URZ], R3 ;  /* 0x00000003000085a7 */ /* 0x000ea400080010ff */
[----:B--2---:R-:W-:Y:S05]  /*9dd0*/  @!P0 BRA `(.L_x_223) ;  /* 0xfffffffc00f08947 */ /* 0x004fea000383ffff */
[----:B------:R-:W-:Y:S05]  /*9de0*/  BRA `(.L_x_224) ;  /* 0xffffffa000147947 */ /* 0x000fea000383ffff */
.L_x_72:
[----:B------:R-:W-:-:S07]  /*9df0*/  MOV R0, UR5 ;  /* 0x0000000500007c02 */ /* 0x000fce0008000f00 */
.L_x_225:
[----:B-1----:R1:W2:Y:S02]  /*9e00*/  SYNCS.PHASECHK.TRANS64.TRYWAIT P0, [R0+URZ], R3 ;  /* 0x00000003000075a7 */ /* 0x0022a400080011ff */
[----:B--2---:R-:W-:Y:S05]  /*9e10*/  @!P0 NANOSLEEP.SYNCS 0x989680 ;  /* 0x009896800000895d */ /* 0x004fea0003900000 */
[----:B------:R-:W2:Y:S02]  /*9e20*/  @!P0 SYNCS.PHASECHK.TRANS64 P0, [R0+URZ], R3 ;  /* 0x00000003000085a7 */ /* 0x000ea400080010ff */
[----:B--2---:R-:W-:Y:S05]  /*9e30*/  @!P0 BRA `(.L_x_225) ;  /* 0xfffffffc00f08947 */ /* 0x004fea000383ffff */
[----:B------:R-:W-:Y:S05]  /*9e40*/  BRA `(.L_x_226) ;  /* 0xffffffa000207947 */ /* 0x000fea000383ffff */
.L_x_73:
[----:B------:R-:W-:-:S07]  /*9e50*/  MOV R0, UR5 ;  /* 0x0000000500007c02 */ /* 0x000fce0008000f00 */
.L_x_227:
[----:B-1----:R1:W2:Y:S02]  /*9e60*/  SYNCS.PHASECHK.TRANS64.TRYWAIT P0, [R0+URZ], R3 ;  /* 0x00000003000075a7 */ /* 0x0022a400080011ff */
[----:B--2---:R-:W-:Y:S05]  /*9e70*/  @!P0 NANOSLEEP.SYNCS 0x989680 ;  /* 0x009896800000895d */ /* 0x004fea0003900000 */
[----:B------:R-:W2:Y:S02]  /*9e80*/  @!P0 SYNCS.PHASECHK.TRANS64 P0, [R0+URZ], R3 ;  /* 0x00000003000085a7 */ /* 0x000ea400080010ff */
[----:B--2---:R-:W-:Y:S05]  /*9e90*/  @!P0 BRA `(.L_x_227) ;  /* 0xfffffffc00f08947 */ /* 0x004fea000383ffff */
[----:B------:R-:W-:Y:S05]  /*9ea0*/  BRA `(.L_x_228) ;  /* 0xffffffa0002c7947 */ /* 0x000fea000383ffff */
.L_x_74:
[----:B------:R-:W-:-:S07]  /*9eb0*/  MOV R0, UR5 ;  /* 0x0000000500007c02 */ /* 0x000fce0008000f00 */
.L_x_229:
[----:B-1----:R1:W2:Y:S02]  /*9ec0*/  SYNCS.PHASECHK.TRANS64.TRYWAIT P0, [R0+URZ], R3 ;  /* 0x00000003000075a7 */ /* 0x0022a400080011ff */
[----:B--2---:R-:W-:Y:S05]  /*9ed0*/  @!P0 NANOSLEEP.SYNCS 0x989680 ;  /* 0x009896800000895d */ /* 0x004fea0003900000 */
[----:B------:R-:W2:Y:S02]  /*9ee0*/  @!P0 SYNCS.PHASECHK.TRANS64 P0, [R0+URZ], R3 ;  /* 0x00000003000085a7 */ /* 0x000ea400080010ff */
[----:B--2---:R-:W-:Y:S05]  /*9ef0*/  @!P0 BRA `(.L_x_229) ;  /* 0xfffffffc00f08947 */ /* 0x004fea000383ffff */
[----:B------:R-:W-:Y:S05]  /*9f00*/  BRA `(.L_x_230) ;  /* 0xffffffa000387947 */ /* 0x000fea000383ffff */
.L_x_75:
[----:B------:R-:W-:-:S07]  /*9f10*/  MOV R0, UR5 ;  /* 0x0000000500007c02 */ /* 0x000fce0008000f00 */
.L_x_231:
[----:B-1----:R1:W2:Y:S02]  /*9f20*/  SYNCS.PHASECHK.TRANS64.TRYWAIT P0, [R0+URZ], R3 ;  /* 0x00000003000075a7 */ /* 0x0022a400080011ff */
[----:B--2---:R-:W-:Y:S05]  /*9f30*/  @!P0 NANOSLEEP.SYNCS 0x989680 ;  /* 0x009896800000895d */ /* 0x004fea0003900000 */
[----:B------:R-:W2:Y:S02]  /*9f40*/  @!P0 SYNCS.PHASECHK.TRANS64 P0, [R0+URZ], R3 ;  /* 0x00000003000085a7 */ /* 0x000ea400080010ff */
[----:B--2---:R-:W-:Y:S05]  /*9f50*/  @!P0 BRA `(.L_x_231) ;  /* 0xfffffffc00f08947 */ /* 0x004fea000383ffff */
[----:B------:R-:W-:Y:S05]  /*9f60*/  BRA `(.L_x_232) ;  /* 0xffffffa000447947 */ /* 0x000fea000383ffff */
.L_x_76:
[----:B------:R-:W-:-:S07]  /*9f70*/  MOV R0, UR5 ;  /* 0x0000000500007c02 */ /* 0x000fce0008000f00 */
.L_x_233:
[----:B-1----:R1:W2:Y:S02]  /*9f80*/  SYNCS.PHASECHK.TRANS64.TRYWAIT P0, [R0+URZ], R3 ;  /* 0x00000003000075a7 */ /* 0x0022a400080011ff */
[----:B--2---:R-:W-:Y:S05]  /*9f90*/  @!P0 NANOSLEEP.SYNCS 0x989680 ;  /* 0x009896800000895d */ /* 0x004fea0003900000 */
[----:B------:R-:W2:Y:S02]  /*9fa0*/  @!P0 SYNCS.PHASECHK.TRANS64 P0, [R0+URZ], R3 ;  /* 0x00000003000085a7 */ /* 0x000ea400080010ff */
[----:B--2---:R-:W-:Y:S05]  /*9fb0*/  @!P0 BRA `(.L_x_233) ;  /* 0xfffffffc00f08947 */ /* 0x004fea000383ffff */
[----:B------:R-:W-:Y:S05]  /*9fc0*/  BRA `(.L_x_234) ;  /* 0xffffffa000507947 */ /* 0x000fea000383ffff */
.L_x_77:
[----:B------:R-:W-:-:S07]  /*9fd0*/  MOV R0, UR5 ;  /* 0x0000000500007c02 */ /* 0x000fce0008000f00 */
.L_x_235:
[----:B-1----:R1:W2:Y:S02]  /*9fe0*/  SYNCS.PHASECHK.TRANS64.TRYWAIT P0, [R0+URZ], R3 ;  /* 0x00000003000075a7 */ /* 0x0022a400080011ff */
[----:B--2---:R-:W-:Y:S05]  /*9ff0*/  @!P0 NANOSLEEP.SYNCS 0x989680 ;  /* 0x009896800000895d */ /* 0x004fea0003900000 */
[----:B------:R-:W2:Y:S02]  /*a000*/  @!P0 SYNCS.PHASECHK.TRANS64 P0, [R0+URZ], R3 ;  /* 0x00000003000085a7 */ /* 0x000ea400080010ff */
[----:B--2---:R-:W-:Y:S05]  /*a010*/  @!P0 BRA `(.L_x_235) ;  /* 0xfffffffc00f08947 */ /* 0x004fea000383ffff */
[----:B------:R-:W-:Y:S05]  /*a020*/  BRA `(.L_x_236) ;  /* 0xffffffa0005c7947 */ /* 0x000fea000383ffff */
.L_x_80:
[----:B--2---:R2:W3:Y:S02]  /*a030*/  SYNCS.PHASECHK.TRANS64.TRYWAIT P0, [R2+URZ+0x2d0], R4 ;  /* 0x0002d004020075a7 */ /* 0x0044e400080011ff */
[----:B---3--:R-:W-:Y:S05]  /*a040*/  @!P0 NANOSLEEP.SYNCS 0x989680 ;  /* 0x009896800000895d */ /* 0x008fea0003900000 */
[----:B------:R-:W3:Y:S02]  /*a050*/  @!P0 SYNCS.PHASECHK.TRANS64 P0, [R2+URZ+0x2d0], R4 ;  /* 0x0002d004020085a7 */ /* 0x000ee400080010ff */
[----:B---3--:R-:W-:Y:S05]  /*a060*/  @!P0 BRA `(.L_x_80) ;  /* 0xfffffffc00f08947 */ /* 0x008fea000383ffff */
[----:B------:R-:W-:Y:S05]  /*a070*/  BRA `(.L_x_237) ;  /* 0xffffffa000b87947 */ /* 0x000fea000383ffff */
.L_x_81:
[----:B------:R-:W-:-:S07]  /*a080*/  MOV R2, UR4 ;  /* 0x0000000400027c02 */ /* 0x000fce0008000f00 */
.L_x_238:
[----:B--2---:R2:W3:Y:S02]  /*a090*/  SYNCS.PHASECHK.TRANS64.TRYWAIT P0, [R2+URZ+0x280], R5 ;  /* 0x00028005020075a7 */ /* 0x0044e400080011ff */
[----:B---3--:R-:W-:Y:S05]  /*a0a0*/  @!P0 NANOSLEEP.SYNCS 0x989680 ;  /* 0x009896800000895d */ /* 0x008fea0003900000 */
[----:B------:R-:W3:Y:S02]  /*a0b0*/  @!P0 SYNCS.PHASECHK.TRANS64 P0, [R2+URZ+0x280], R5 ;  /* 0x00028005020085a7 */ /* 0x000ee400080010ff */
[----:B---3--:R-:W-:Y:S05]  /*a0c0*/  @!P0 BRA `(.L_x_238) ;  /* 0xfffffffc00f08947 */ /* 0x008fea000383ffff */
[----:B------:R-:W-:Y:S05]  /*a0d0*/  BRA `(.L_x_239) ;  /* 0xffffffa000c87947 */ /* 0x000fea000383ffff */
.L_x_82:
[----:B--2---:R2:W3:Y:S02]  /*a0e0*/  SYNCS.PHASECHK.TRANS64.TRYWAIT P1, [R2+URZ+0x270], R4 ;  /* 0x00027004020075a7 */ /* 0x0044e400080211ff */
[----:B---3--:R-:W-:Y:S05]  /*a0f0*/  @!P1 NANOSLEEP.SYNCS 0x989680 ;  /* 0x009896800000995d */ /* 0x008fea0003900000 */
[----:B------:R-:W3:Y:S02]  /*a100*/  @!P1 SYNCS.PHASECHK.TRANS64 P1, [R2+URZ+0x270], R4 ;  /* 0x00027004020095a7 */ /* 0x000ee400080210ff */
[----:B---3--:R-:W-:Y:S05]  /*a110*/  @!P1 BRA `(.L_x_82) ;  /* 0xfffffffc00f09947 */ /* 0x008fea000383ffff */
[----:B------:R-:W-:Y:S05]  /*a120*/  BRA `(.L_x_240) ;  /* 0xffffffa000f87947 */ /* 0x000fea000383ffff */
.L_x_85:
[----:B------:R-:W-:-:S07]  /*a130*/  MOV R0, UR4 ;  /* 0x0000000400007c02 */ /* 0x000fce0008000f00 */
.L_x_241:
[----:B--2---:R2:W3:Y:S02]  /*a140*/  SYNCS.PHASECHK.TRANS64.TRYWAIT P0, [R0+URZ+0x280], R2 ;  /* 0x00028002000075a7 */ /* 0x0044e400080011ff */
[----:B---3--:R-:W-:Y:S05]  /*a150*/  @!P0 NANOSLEEP.SYNCS 0x989680 ;  /* 0x009896800000895d */ /* 0x008fea0003900000 */
[----:B------:R-:W3:Y:S02]  /*a160*/  @!P0 SYNCS.PHASECHK.TRANS64 P0, [R0+URZ+0x280], R2 ;  /* 0x00028002000085a7 */ /* 0x000ee400080010ff */
[----:B---3--:R-:W-:Y:S05]  /*a170*/  @!P0 BRA `(.L_x_241) ;  /* 0xfffffffc00f08947 */ /* 0x008fea000383ffff */
[----:B------:R-:W-:Y:S05]  /*a180*/  BRA `(.L_x_84) ;  /* 0xffffffa4004c7947 */ /* 0x000fea000383ffff */
.L_x_94:
[----:B--2---:R-:W-:-:S04]  /*a190*/  MOV R5, UR5 ;  /* 0x0000000500057c02 */ /* 0x004fc80008000f00 */
[----:B------:R2:W3:Y:S03]  /*a1a0*/  SYNCS.PHASECHK.TRANS64.TRYWAIT P0, [R5+URZ+0x8], R6 ;  /* 0x00000806050075a7 */ /* 0x0004e600080011ff */
[----:B---3--:R-:W-:Y:S05]  /*a1b0*/  @!P0 NANOSLEEP.SYNCS 0x989680 ;  /* 0x009896800000895d */ /* 0x008fea0003900000 */
[----:B------:R-:W3:Y:S02]  /*a1c0*/  @!P0 SYNCS.PHASECHK.TRANS64 P0, [R5+URZ+0x8], R6 ;  /* 0x00000806050085a7 */ /* 0x000ee400080010ff */
[----:B---3--:R-:W-:Y:S05]  /*a1d0*/  @!P0 BRA `(.L_x_94) ;  /* 0xfffffffc00ec8947 */ /* 0x008fea000383ffff */
[----:B------:R-:W-:Y:S05]  /*a1e0*/  BRA `(.L_x_93) ;  /* 0xffffffa800007947 */ /* 0x000fea000383ffff */
.L_x_96:
[----:B------:R-:W-:Y:S01]  /*a1f0*/  BSSY B0, `(.L_x_242) ;  /* 0x0000006000007945 */ /* 0x000fe20003800000 */
[----:B------:R-:W-:-:S07]  /*a200*/  MOV R15, 0xffffffff ;  /* 0xffffffff000f7802 */ /* 0x000fce0000000f00 */
[----:B-12--5:R-:W-:Y:S05]  /*a210*/  WARPSYNC.COLLECTIVE R15, `(.L_x_243) ;  /* 0x000000000f0c7348 */ /* 0x026fea0003c00000 */
[----:B------:R-:W-:Y:S02]  /*a220*/  ELECT P6, UR79, PT ;  /* 0x00000000004f782f */ /* 0x000fe400038c0000 */
[----:B------:R-:W-:Y:S01]  /*a230*/  MOV R14, UR79 ;  /* 0x0000004f000e7c02 */ /* 0x000fe20008000f00 */
[----:B-12--5:R-:W-:Y:S10]  /*a240*/  ENDCOLLECTIVE ;  /* 0x000000000000791b */ /* 0x026ff40003800000 */
.L_x_243:
[----:B------:R-:W-:Y:S05]  /*a250*/  BSYNC B0 ;  /* 0x0000000000007941 */ /* 0x000fea0003800000 */
.L_x_242:
[----:B------:R-:W-:Y:S05]  /*a260*/  BRA `(.L_x_244) ;  /* 0xffffffa800307947 */ /* 0x000fea000383ffff */
.L_x_98:
[----:B--2---:R-:W-:-:S04]  /*a270*/  MOV R0, UR5 ;  /* 0x0000000500007c02 */ /* 0x004fc80008000f00 */
[----:B------:R2:W3:Y:S03]  /*a280*/  SYNCS.PHASECHK.TRANS64.TRYWAIT P0, [R0+URZ+0x8], R4 ;  /* 0x00000804000075a7 */ /* 0x0004e600080011ff */
[----:B---3--:R-:W-:Y:S05]  /*a290*/  @!P0 NANOSLEEP.SYNCS 0x989680 ;  /* 0x009896800000895d */ /* 0x008fea0003900000 */
[----:B------:R-:W3:Y:S02]  /*a2a0*/  @!P0 SYNCS.PHASECHK.TRANS64 P0, [R0+URZ+0x8], R4 ;  /* 0x00000804000085a7 */ /* 0x000ee400080010ff */
[----:B---3--:R-:W-:Y:S05]  /*a2b0*/  @!P0 BRA `(.L_x_98) ;  /* 0xfffffffc00ec8947 */ /* 0x008fea000383ffff */
[----:B------:R-:W-:Y:S05]  /*a2c0*/  BRA `(.L_x_97) ;  /* 0xffffffa800347947 */ /* 0x000fea000383ffff */
.L_x_99:
[----:B-1----:R1:W2:Y:S02]  /*a2d0*/  SYNCS.PHASECHK.TRANS64.TRYWAIT P0, [R0+URZ+0x270], R4 ;  /* 0x00027004000075a7 */ /* 0x0022a400080011ff */
[----:B--2---:R-:W-:Y:S05]  /*a2e0*/  @!P0 NANOSLEEP.SYNCS 0x989680 ;  /* 0x009896800000895d */ /* 0x004fea0003900000 */
[----:B------:R-:W2:Y:S02]  /*a2f0*/  @!P0 SYNCS.PHASECHK.TRANS64 P0, [R0+URZ+0x270], R4 ;  /* 0x00027004000085a7 */ /* 0x000ea400080010ff */
[----:B--2---:R-:W-:Y:S05]  /*a300*/  @!P0 BRA `(.L_x_99) ;  /* 0xfffffffc00f08947 */ /* 0x004fea000383ffff */
[----:B------:R-:W-:Y:S05]  /*a310*/  BRA `(.L_x_245) ;  /* 0xffffffac00107947 */ /* 0x000fea000383ffff */
.L_x_101:
[----:B------:R-:W-:-:S07]  /*a320*/  MOV R0, UR23 ;  /* 0x0000001700007c02 */ /* 0x000fce0008000f00 */
.L_x_246:
[----:B-1----:R1:W2:Y:S02]  /*a330*/  SYNCS.PHASECHK.TRANS64.TRYWAIT P0, [R0+URZ+0x2b0], R4 ;  /* 0x0002b004000075a7 */ /* 0x0022a400080011ff */
[----:B--2---:R-:W-:Y:S05]  /*a340*/  @!P0 NANOSLEEP.SYNCS 0x989680 ;  /* 0x009896800000895d */ /* 0x004fea0003900000 */
[----:B------:R-:W2:Y:S02]  /*a350*/  @!P0 SYNCS.PHASECHK.TRANS64 P0, [R0+URZ+0x2b0], R4 ;  /* 0x0002b004000085a7 */ /* 0x000ea400080010ff */
[----:B--2---:R-:W-:Y:S05]  /*a360*/  @!P0 BRA `(.L_x_246) ;  /* 0xfffffffc00f08947 */ /* 0x004fea000383ffff */
[----:B------:R-:W-:Y:S05]  /*a370*/  BRA `(.L_x_247) ;  /* 0xffffffac005c7947 */ /* 0x000fea000383ffff */
.L_x_104:
[----:B------:R-:W-:Y:S07]  /*a380*/  MOV R0, UR5 ;  /* 0x0000000500007c02 */ /* 0x000fee0008000f00 */
.L_x_248:
[----:B-1----:R1:W2:Y:S02]  /*a390*/  SYNCS.PHASECHK.TRANS64.TRYWAIT P0, [R0+URZ], R4 ;  /* 0x00000004000075a7 */ /* 0x0022a400080011ff */
[----:B--2---:R-:W-:Y:S05]  /*a3a0*/  @!P0 NANOSLEEP.SYNCS 0x989680 ;  /* 0x009896800000895d */ /* 0x004fea0003900000 */
[----:B------:R-:W2:Y:S02]  /*a3b0*/  @!P0 SYNCS.PHASECHK.TRANS64 P0, [R0+URZ], R4 ;  /* 0x00000004000085a7 */ /* 0x000ea400080010ff */
[----:B--2---:R-:W-:Y:S05]  /*a3c0*/  @!P0 BRA `(.L_x_248) ;  /* 0xfffffffc00f08947 */ /* 0x004fea000383ffff */
[----:B------:R-:W-:Y:S05]  /*a3d0*/  BRA `(.L_x_103) ;  /* 0xffffffac00707947 */ /* 0x000fea000383ffff */
.L_x_108:
[----:B-1----:R-:W-:-:S07]  /*a3e0*/  MOV R0, UR4 ;  /* 0x0000000400007c02 */ /* 0x002fce0008000f00 */
.L_x_249:
[----:B-1----:R1:W2:Y:S02]  /*a3f0*/  SYNCS.PHASECHK.TRANS64.TRYWAIT P0, [R0+URZ], R2 ;  /* 0x00000002000075a7 */ /* 0x0022a400080011ff */
[----:B--2---:R-:W-:Y:S05]  /*a400*/  @!P0 NANOSLEEP.SYNCS 0x989680 ;  /* 0x009896800000895d */ /* 0x004fea0003900000 */
[----:B------:R-:W2:Y:S02]  /*a410*/  @!P0 SYNCS.PHASECHK.TRANS64 P0, [R0+URZ], R2 ;  /* 0x00000002000085a7 */ /* 0x000ea400080010ff */
[----:B--2---:R-:W-:Y:S05]  /*a420*/  @!P0 BRA `(.L_x_249) ;  /* 0xfffffffc00f08947 */ /* 0x004fea000383ffff */
[----:B------:R-:W-:Y:S05]  /*a430*/  BRA `(.L_x_250) ;  /* 0xffffffb0003c7947 */ /* 0x000fea000383ffff */
.L_x_109:
[----:B------:R-:W-:-:S07]  /*a440*/  MOV R0, UR5 ;  /* 0x0000000500007c02 */ /* 0x000fce0008000f00 */
.L_x_251:
[----:B-1----:R1:W2:Y:S02]  /*a450*/  SYNCS.PHASECHK.TRANS64.TRYWAIT P0, [R0+URZ], R3 ;  /* 0x00000003000075a7 */ /* 0x0022a400080011ff */
[----:B--2---:R-:W-:Y:S05]  /*a460*/  @!P0 NANOSLEEP.SYNCS 0x989680 ;  /* 0x009896800000895d */ /* 0x004fea0003900000 */
[----:B------:R-:W2:Y:S02]  /*a470*/  @!P0 SYNCS.PHASECHK.TRANS64 P0, [R0+URZ], R3 ;  /* 0x00000003000085a7 */ /* 0x000ea400080010ff */
[----:B--2---:R-:W-:Y:S05]  /*a480*/  @!P0 BRA `(.L_x_251) ;  /* 0xfffffffc00f08947 */ /* 0x004fea000383ffff */
[----:B------:R-:W-:Y:S05]  /*a490*/  BRA `(.L_x_252) ;  /* 0xffffffb000487947 */ /* 0x000fea000383ffff */
.L_x_110:
[----:B------:R-:W-:-:S07]  /*a4a0*/  MOV R0, UR5 ;  /* 0x0000000500007c02 */ /* 0x000fce0008000f00 */
.L_x_253:
[----:B-1----:R1:W2:Y:S02]  /*a4b0*/  SYNCS.PHASECHK.TRANS64.TRYWAIT P0, [R0+URZ], R3 ;  /* 0x00000003000075a7 */ /* 0x0022a400080011ff */
[----:B--2---:R-:W-:Y:S05]  /*a4c0*/  @!P0 NANOSLEEP.SYNCS 0x989680 ;  /* 0x009896800000895d */ /* 0x004fea0003900000 */
[----:B------:R-:W2:Y:S02]  /*a4d0*/  @!P0 SYNCS.PHASECHK.TRANS64 P0, [R0+URZ], R3 ;  /* 0x00000003000085a7 */ /* 0x000ea400080010ff */
[----:B--2---:R-:W-:Y:S05]  /*a4e0*/  @!P0 BRA `(.L_x_253) ;  /* 0xfffffffc00f08947 */ /* 0x004fea000383ffff */
[----:B------:R-:W-:Y:S05]  /*a4f0*/  BRA `(.L_x_254) ;  /* 0xffffffb000547947 */ /* 0x000fea000383ffff */
.L_x_113:
[----:B------:R-:W-:-:S07]  /*a500*/  MOV R0, UR17 ;  /* 0x0000001100007c02 */ /* 0x000fce0008000f00 */
.L_x_255:
[----:B-1----:R1:W2:Y:S02]  /*a510*/  SYNCS.PHASECHK.TRANS64.TRYWAIT P1, [R0+URZ+0x2f0], R2 ;  /* 0x0002f002000075a7 */ /* 0x0022a400080211ff */
[----:B--2---:R-:W-:Y:S05]  /*a520*/  @!P1 NANOSLEEP.SYNCS 0x989680 ;  /* 0x009896800000995d */ /* 0x004fea0003900000 */
[----:B------:R-:W2:Y:S02]  /*a530*/  @!P1 SYNCS.PHASECHK.TRANS64 P1, [R0+URZ+0x2f0], R2 ;  /* 0x0002f002000095a7 */ /* 0x000ea400080210ff */
[----:B--2---:R-:W-:Y:S05]  /*a540*/  @!P1 BRA `(.L_x_255) ;  /* 0xfffffffc00f09947 */ /* 0x004fea000383ffff */
[----:B------:R-:W-:Y:S05]  /*a550*/  BRA `(.L_x_256) ;  /* 0xffffffb000a07947 */ /* 0x000fea000383ffff */
.L_x_118:
[----:B---3--:R3:W4:Y:S02]  /*a560*/  SYNCS.PHASECHK.TRANS64.TRYWAIT P0, [R12+URZ+0x270], R0 ;  /* 0x000270000c0075a7 */ /* 0x00872400080011ff */
[----:B----4-:R-:W-:Y:S05]  /*a570*/  @!P0 NANOSLEEP.SYNCS 0x989680 ;  /* 0x009896800000895d */ /* 0x010fea0003900000 */
[----:B------:R-:W4:Y:S02]  /*a580*/  @!P0 SYNCS.PHASECHK.TRANS64 P0, [R12+URZ+0x270], R0 ;  /* 0x000270000c0085a7 */ /* 0x000f2400080010ff */
[----:B----4-:R-:W-:Y:S05]  /*a590*/  @!P0 BRA `(.L_x_118) ;  /* 0xfffffffc00f08947 */ /* 0x010fea000383ffff */
[----:B------:R-:W-:Y:S05]  /*a5a0*/  BRA `(.L_x_257) ;  /* 0xffffffb400b87947 */ /* 0x000fea000383ffff */
.L_x_121:
[----:B-1----:R-:W-:Y:S07]  /*a5b0*/  MOV R0, UR29 ;  /* 0x0000001d00007c02 */ /* 0x002fee0008000f00 */
.L_x_258:
[----:B-1----:R1:W3:Y:S02]  /*a5c0*/  SYNCS.PHASECHK.TRANS64.TRYWAIT P2, [R0+URZ+0x268], R6 ;  /* 0x00026806000075a7 */ /* 0x0022e400080411ff */
[----:B---3--:R-:W-:Y:S05]  /*a5d0*/  @!P2 NANOSLEEP.SYNCS 0x989680 ;  /* 0x009896800000a95d */ /* 0x008fea0003900000 */
[----:B------:R-:W3:Y:S02]  /*a5e0*/  @!P2 SYNCS.PHASECHK.TRANS64 P2, [R0+URZ+0x268], R6 ;  /* 0x000268060000a5a7 */ /* 0x000ee400080410ff */
[----:B---3--:R-:W-:Y:S05]  /*a5f0*/  @!P2 BRA `(.L_x_258) ;  /* 0xfffffffc00f0a947 */ /* 0x008fea000383ffff */
[----:B------:R-:W-:Y:S05]  /*a600*/  BRA `(.L_x_120) ;  /* 0xffffffbc001c7947 */ /* 0x000fea000383ffff */
.L_x_124:
[----:B------:R-:W-:Y:S07]  /*a610*/  MOV R0, UR4 ;  /* 0x0000000400007c02 */ /* 0x000fee0008000f00 */
.L_x_259:
[----:B-1----:R1:W3:Y:S02]  /*a620*/  SYNCS.PHASECHK.TRANS64.TRYWAIT P0, [R0+URZ+0x248], R9 ;  /* 0x00024809000075a7 */ /* 0x0022e400080011ff */
[----:B---3--:R-:W-:Y:S05]  /*a630*/  @!P0 NANOSLEEP.SYNCS 0x989680 ;  /* 0x009896800000895d */ /* 0x008fea0003900000 */
[----:B------:R-:W3:Y:S02]  /*a640*/  @!P0 SYNCS.PHASECHK.TRANS64 P0, [R0+URZ+0x248], R9 ;  /* 0x00024809000085a7 */ /* 0x000ee400080010ff */
[----:B---3--:R-:W-:Y:S05]  /*a650*/  @!P0 BRA `(.L_x_259) ;  /* 0xfffffffc00f08947 */ /* 0x008fea000383ffff */
[----:B------:R-:W-:Y:S05]  /*a660*/  BRA `(.L_x_260) ;  /* 0xffffffbc007c7947 */ /* 0x000fea000383ffff */
.L_x_125:
[----:B------:R-:W-:Y:S07]  /*a670*/  MOV R0, UR5 ;  /* 0x0000000500007c02 */ /* 0x000fee0008000f00 */
.L_x_261:
[----:B-1----:R1:W3:Y:S02]  /*a680*/  SYNCS.PHASECHK.TRANS64.TRYWAIT P0, [R0+URZ+0x248], R6 ;  /* 0x00024806000075a7 */ /* 0x0022e400080011ff */
[----:B---3--:R-:W-:Y:S05]  /*a690*/  @!P0 NANOSLEEP.SYNCS 0x989680 ;  /* 0x009896800000895d */ /* 0x008fea0003900000 */
[----:B------:R-:W3:Y:S02]  /*a6a0*/  @!P0 SYNCS.PHASECHK.TRANS64 P0, [R0+URZ+0x248], R6 ;  /* 0x00024806000085a7 */ /* 0x000ee400080010ff */
[----:B---3--:R-:W-:Y:S05]  /*a6b0*/  @!P0 BRA `(.L_x_261) ;  /* 0xfffffffc00f08947 */ /* 0x008fea000383ffff */
[----:B------:R-:W-:Y:S05]  /*a6c0*/  BRA `(.L_x_262) ;  /* 0xffffffbc00f47947 */ /* 0x000fea000383ffff */
.L_x_127:
[----:B------:R-:W-:-:S07]  /*a6d0*/  MOV R0, UR4 ;  /* 0x0000000400007c02 */ /* 0x000fce0008000f00 */
.L_x_263:
[----:B-1----:R1:W3:Y:S02]  /*a6e0*/  SYNCS.PHASECHK.TRANS64.TRYWAIT P0, [R0+URZ], R2 ;  /* 0x00000002000075a7 */ /* 0x0022e400080011ff */
[----:B---3--:R-:W-:Y:S05]  /*a6f0*/  @!P0 NANOSLEEP.SYNCS 0x989680 ;  /* 0x009896800000895d */ /* 0x008fea0003900000 */
[----:B------:R-:W3:Y:S02]  /*a700*/  @!P0 SYNCS.PHASECHK.TRANS64 P0, [R0+URZ], R2 ;  /* 0x00000002000085a7 */ /* 0x000ee400080010ff */
[----:B---3--:R-:W-:Y:S05]  /*a710*/  @!P0 BRA `(.L_x_263) ;  /* 0xfffffffc00f08947 */ /* 0x008fea000383ffff */
[----:B------:R-:W-:Y:S05]  /*a720*/  BRA `(.L_x_264) ;  /* 0xffffffc000a47947 */ /* 0x000fea000383ffff */
.L_x_128:
[----:B------:R-:W-:-:S07]  /*a730*/  MOV R0, UR5 ;  /* 0x0000000500007c02 */ /* 0x000fce0008000f00 */
.L_x_265:
[----:B-1----:R1:W3:Y:S02]  /*a740*/  SYNCS.PHASECHK.TRANS64.TRYWAIT P0, [R0+URZ], R2 ;  /* 0x00000002000075a7 */ /* 0x0022e400080011ff */
[----:B---3--:R-:W-:Y:S05]  /*a750*/  @!P0 NANOSLEEP.SYNCS 0x989680 ;  /* 0x009896800000895d */ /* 0x008fea0003900000 */
[----:B------:R-:W3:Y:S02]  /*a760*/  @!P0 SYNCS.PHASECHK.TRANS64 P0, [R0+URZ], R2 ;  /* 0x00000002000085a7 */ /* 0x000ee400080010ff */
[----:B---3--:R-:W-:Y:S05]  /*a770*/  @!P0 BRA `(.L_x_265) ;  /* 0xfffffffc00f08947 */ /* 0x008fea000383ffff */
[----:B------:R-:W-:Y:S05]  /*a780*/  BRA `(.L_x_266) ;  /* 0xffffffc000b07947 */ /* 0x000fea000383ffff */
.L_x_130:
[----:B--2---:R2:W3:Y:S02]  /*a790*/  SYNCS.PHASECHK.TRANS64.TRYWAIT P0, [R0+URZ+0x270], R2 ;  /* 0x00027002000075a7 */ /* 0x0044e400080011ff */
[----:B---3--:R-:W-:Y:S05]  /*a7a0*/  @!P0 NANOSLEEP.SYNCS 0x989680 ;  /* 0x009896800000895d */ /* 0x008fea0003900000 */
[----:B------:R-:W3:Y:S02]  /*a7b0*/  @!P0 SYNCS.PHASECHK.TRANS64 P0, [R0+URZ+0x270], R2 ;  /* 0x00027002000085a7 */ /* 0x000ee400080010ff */
[----:B---3--:R-:W-:Y:S05]  /*a7c0*/  @!P0 BRA `(.L_x_130) ;  /* 0xfffffffc00f08947 */ /* 0x008fea000383ffff */
[----:B------:R-:W-:Y:S05]  /*a7d0*/  BRA `(.L_x_267) ;  /* 0xffffffc400907947 */ /* 0x000fea000383ffff */
.L_x_140:
[----:B-1----:R1:W2:Y:S02]  /*a7e0*/  SYNCS.PHASECHK.TRANS64.TRYWAIT P0, [R0+URZ+0x230], R3 ;  /* 0x00023003000075a7 */ /* 0x0022a400080011ff */
[----:B--2---:R-:W-:Y:S05]  /*a7f0*/  @!P0 NANOSLEEP.SYNCS 0x989680 ;  /* 0x009896800000895d */ /* 0x004fea0003900000 */
[----:B------:R-:W2:Y:S02]  /*a800*/  @!P0 SYNCS.PHASECHK.TRANS64 P0, [R0+URZ+0x230], R3 ;  /* 0x00023003000085a7 */ /* 0x000ea400080010ff */
[----:B--2---:R-:W-:Y:S05]  /*a810*/  @!P0 BRA `(.L_x_140) ;  /* 0xfffffffc00f08947 */ /* 0x004fea000383ffff */
[----:B------:R-:W-:Y:S05]  /*a820*/  BRA `(.L_x_139) ;  /* 0xffffffd000fc7947 */ /* 0x000fea000383ffff */
.L_x_142:
[----:B-1----:R1:W4:Y:S02]  /*a830*/  SYNCS.PHASECHK.TRANS64.TRYWAIT P1, [R54+URZ+0x290], R2 ;  /* 0x00029002360075a7 */ /* 0x00232400080211ff */
[----:B----4-:R-:W-:Y:S05]  /*a840*/  @!P1 NANOSLEEP.SYNCS 0x989680 ;  /* 0x009896800000995d */ /* 0x010fea0003900000 */
[----:B------:R-:W4:Y:S02]  /*a850*/  @!P1 SYNCS.PHASECHK.TRANS64 P1, [R54+URZ+0x290], R2 ;  /* 0x00029002360095a7 */ /* 0x000f2400080210ff */
[----:B----4-:R-:W-:Y:S05]  /*a860*/  @!P1 BRA `(.L_x_142) ;  /* 0xfffffffc00f09947 */ /* 0x010fea000383ffff */
[----:B------:R-:W-:Y:S05]  /*a870*/  BRA `(.L_x_141) ;  /* 0xffffffd4002c7947 */ /* 0x000fea000383ffff */
.L_x_153:
[----:B-1----:R1:W2:Y:S02]  /*a880*/  SYNCS.PHASECHK.TRANS64.TRYWAIT P0, [R3+URZ+0x230], R68 ;  /* 0x00023044030075a7 */ /* 0x0022a400080011ff */
[----:B--2---:R-:W-:Y:S05]  /*a890*/  @!P0 NANOSLEEP.SYNCS 0x989680 ;  /* 0x009896800000895d */ /* 0x004fea0003900000 */
[----:B------:R-:W2:Y:S02]  /*a8a0*/  @!P0 SYNCS.PHASECHK.TRANS64 P0, [R3+URZ+0x230], R68 ;  /* 0x00023044030085a7 */ /* 0x000ea400080010ff */
[----:B--2---:R-:W-:Y:S05]  /*a8b0*/  @!P0 BRA `(.L_x_153) ;  /* 0xfffffffc00f08947 */ /* 0x004fea000383ffff */
[----:B------:R-:W-:Y:S05]  /*a8c0*/  BRA `(.L_x_152) ;  /* 0xffffffdc00547947 */ /* 0x000fea000383ffff */
        .weak           $__internal_0_$__cuda_sm10x_tcgen05_guardrail_trap_col_being_dealloced_not_returned_by_alloc
        .type           $__internal_0_$__cuda_sm10x_tcgen05_guardrail_trap_col_being_dealloced_not_returned_by_alloc,@function
        .size           $__internal_0_$__cuda_sm10x_tcgen05_guardrail_trap_col_being_dealloced_not_returned_by_alloc,($__internal_1_$__cuda_sm10x_tcgen05_guardrail_trap_phase_invalid_during_alloc - $__internal_0_$__cuda_sm10x_tcgen05_guardrail_trap_col_being_dealloced_not_returned_by_alloc)
$__internal_0_$__cuda_sm10x_tcgen05_guardrail_trap_col_being_dealloced_not_returned_by_alloc:
[----:B------:R-:W-:Y:S05]  /*a8d0*/  BPT.TRAP 0x1 ;  /* 0x000000040000795c */ /* 0x000fea0000300000 */
[----:B------:R-:W-:-:S04]  /*a8e0*/  HFMA2 R3, -RZ, RZ, 0, 0 ;  /* 0x00000000ff037431 */ /* 0x000fc800000001ff */
[----:B------:R-:W-:Y:S05]  /*a8f0*/  RET.REL.NODEC R2 `(_ZN7cutlass13device_kernelINS_4gemm6kernel13GemmUniversalIN4cute5tupleIJiiiiEEENS1_10collective13CollectiveMmaINS1_35MainloopSm100TmaUmmaWarpSpecializedILi35ELi2ELi4ENS5_IJNS4_1CILi4EEENSA_ILi2EEENSA_ILi1EEEEEEEENS5_IJNSA_ILi128EEENSA_ILi64EEENSA_ILi32EEEEEENS_10bfloat16_tENS5_IJlSD_lEEESK_SL_NS4_8TiledMMAINS4_8MMA_AtomIJNS4_26SM100_MMA_F16BF16_2x1SM_SSISK_SK_fLi128ELi64ELNS4_4UMMA5MajorE0ELSQ_0ELNSP_7ScaleInE0ELSR_0EEEEEENS4_6LayoutINS5_IJSD_SD_SD_EEENS5_IJNSA_ILi0EEESW_SW_EEEEENS5_IJNS4_10UnderscoreESZ_SZ_EEEEENS4_28SM100_TMA_2SM_LOAD_MULTICASTENS4_14ComposedLayoutINS4_7SwizzleILi2ELi4ELi3EEENS4_18smem_ptr_flag_bitsILi16EEENSU_INS5_IJNSA_ILi8EEESI_EEENS5_IJSI_SD_EEEEEEEvNS4_8identityES12_S1C_vS1D_EENS_8epilogue10collective18CollectiveEpilogueINS1F_23Sm100TmaWarpSpecializedILi3ELi2ELi16ELb1ELb0EEEJNS5_IJSH_SH_SI_EEENS5_IJNSU_ISH_SD_EENSU_INS5_IJNSA_ILi16EEESC_EEENS5_IJSD_SI_EEEEEEEESK_SL_SK_SL_NS1F_6fusion15FusionCallbacksIS1J_NS1R_17LinearCombinationISK_fSK_fLNS_15FloatRoundStyleE2EEES1K_S1Q_JEEENS4_5SM1004TMEM4LOAD26SM100_TMEM_LOAD_32dp32b16xENS4_13SM90_TMA_LOADENS13_INS14_ILi1ELi4ELi3EEES17_NSU_INS5_IJS18_S1M_EEENS5_IJS1M_SD_EEEEEEENS4_39AutoVectorizingCopyWithAssumedAlignmentILi128EEENS4_14SM90_TMA_STOREES26_S28_S28_EEEvvEEEEvNT_6ParamsE) ;  /* 0xffffff5402c07950 */ /* 0x000fea0003c3ffff */
        .weak           $__internal_1_$__cuda_sm10x_tcgen05_guardrail_trap_phase_invalid_during_alloc
        .type           $__internal_1_$__cuda_sm10x_tcgen05_guardrail_trap_phase_invalid_during_alloc,@function
        .size           $__internal_1_$__cuda_sm10x_tcgen05_guardrail_trap_phase_invalid_during_alloc,($__internal_2_$__cuda_sm10x_tcgen05_guardrail_trap_unallocated_columns_being_dealloced - $__internal_1_$__cuda_sm10x_tcgen05_guardrail_trap_phase_invalid_during_alloc)
$__internal_1_$__cuda_sm10x_tcgen05_guardrail_trap_phase_invalid_during_alloc:
[----:B------:R-:W-:Y:S05]  /*a900*/  BPT.TRAP 0x1 ;  /* 0x000000040000795c */ /* 0x000fea0000300000 */
[----:B------:R-:W-:-:S04]  /*a910*/  MOV R5, 0x0 ;  /* 0x0000000000057802 */ /* 0x000fc80000000f00 */
[----:B------:R-:W-:Y:S05]  /*a920*/  RET.REL.NODEC R4 `(_ZN7cutlass13device_kernelINS_4gemm6kernel13GemmUniversalIN4cute5tupleIJiiiiEEENS1_10collective13CollectiveMmaINS1_35MainloopSm100TmaUmmaWarpSpecializedILi35ELi2ELi4ENS5_IJNS4_1CILi4EEENSA_ILi2EEENSA_ILi1EEEEEEEENS5_IJNSA_ILi128EEENSA_ILi64EEENSA_ILi32EEEEEENS_10bfloat16_tENS5_IJlSD_lEEESK_SL_NS4_8TiledMMAINS4_8MMA_AtomIJNS4_26SM100_MMA_F16BF16_2x1SM_SSISK_SK_fLi128ELi64ELNS4_4UMMA5MajorE0ELSQ_0ELNSP_7ScaleInE0ELSR_0EEEEEENS4_6LayoutINS5_IJSD_SD_SD_EEENS5_IJNSA_ILi0EEESW_SW_EEEEENS5_IJNS4_10UnderscoreESZ_SZ_EEEEENS4_28SM100_TMA_2SM_LOAD_MULTICASTENS4_14ComposedLayoutINS4_7SwizzleILi2ELi4ELi3EEENS4_18smem_ptr_flag_bitsILi16EEENSU_INS5_IJNSA_ILi8EEESI_EEENS5_IJSI_SD_EEEEEEEvNS4_8identityES12_S1C_vS1D_EENS_8epilogue10collective18CollectiveEpilogueINS1F_23Sm100TmaWarpSpecializedILi3ELi2ELi16ELb1ELb0EEEJNS5_IJSH_SH_SI_EEENS5_IJNSU_ISH_SD_EENSU_INS5_IJNSA_ILi16EEESC_EEENS5_IJSD_SI_EEEEEEEESK_SL_SK_SL_NS1F_6fusion15FusionCallbacksIS1J_NS1R_17LinearCombinationISK_fSK_fLNS_15FloatRoundStyleE2EEES1K_S1Q_JEEENS4_5SM1004TMEM4LOAD26SM100_TMEM_LOAD_32dp32b16xENS4_13SM90_TMA_LOADENS13_INS14_ILi1ELi4ELi3EEES17_NSU_INS5_IJS18_S1M_EEENS5_IJS1M_SD_EEEEEEENS4_39AutoVectorizingCopyWithAssumedAlignmentILi128EEENS4_14SM90_TMA_STOREES26_S28_S28_EEEvvEEEEvNT_6ParamsE) ;  /* 0xffffff5404b47950 */ /* 0x000fea0003c3ffff */
        .weak           $__internal_2_$__cuda_sm10x_tcgen05_guardrail_trap_unallocated_columns_being_dealloced
        .type           $__internal_2_$__cuda_sm10x_tcgen05_guardrail_trap_unallocated_columns_being_dealloced,@function
        .size           $__internal_2_$__cuda_sm10x_tcgen05_guardrail_trap_unallocated_columns_being_dealloced,(.L_x_269 - $__internal_2_$__cuda_sm10x_tcgen05_guardrail_trap_unallocated_columns_being_dealloced)
$__internal_2_$__cuda_sm10x_tcgen05_guardrail_trap_unallocated_columns_being_dealloced:
[----:B------:R-:W-:Y:S05]  /*a930*/  BPT.TRAP 0x1 ;  /* 0x000000040000795c */ /* 0x000fea0000300000 */
[----:B------:R-:W-:-:S04]  /*a940*/  HFMA2 R3, -RZ, RZ, 0, 0 ;  /* 0x00000000ff037431 */ /* 0x000fc800000001ff */
[----:B------:R-:W-:Y:S05]  /*a950*/  RET.REL.NODEC R2 `(_ZN7cutlass13device_kernelINS_4gemm6kernel13GemmUniversalIN4cute5tupleIJiiiiEEENS1_10collective13CollectiveMmaINS1_35MainloopSm100TmaUmmaWarpSpecializedILi35ELi2ELi4ENS5_IJNS4_1CILi4EEENSA_ILi2EEENSA_ILi1EEEEEEEENS5_IJNSA_ILi128EEENSA_ILi64EEENSA_ILi32EEEEEENS_10bfloat16_tENS5_IJlSD_lEEESK_SL_NS4_8TiledMMAINS4_8MMA_AtomIJNS4_26SM100_MMA_F16BF16_2x1SM_SSISK_SK_fLi128ELi64ELNS4_4UMMA5MajorE0ELSQ_0ELNSP_7ScaleInE0ELSR_0EEEEEENS4_6LayoutINS5_IJSD_SD_SD_EEENS5_IJNSA_ILi0EEESW_SW_EEEEENS5_IJNS4_10UnderscoreESZ_SZ_EEEEENS4_28SM100_TMA_2SM_LOAD_MULTICASTENS4_14ComposedLayoutINS4_7SwizzleILi2ELi4ELi3EEENS4_18smem_ptr_flag_bitsILi16EEENSU_INS5_IJNSA_ILi8EEESI_EEENS5_IJSI_SD_EEEEEEEvNS4_8identityES12_S1C_vS1D_EENS_8epilogue10collective18CollectiveEpilogueINS1F_23Sm100TmaWarpSpecializedILi3ELi2ELi16ELb1ELb0EEEJNS5_IJSH_SH_SI_EEENS5_IJNSU_ISH_SD_EENSU_INS5_IJNSA_ILi16EEESC_EEENS5_IJSD_SI_EEEEEEEESK_SL_SK_SL_NS1F_6fusion15FusionCallbacksIS1J_NS1R_17LinearCombinationISK_fSK_fLNS_15FloatRoundStyleE2EEES1K_S1Q_JEEENS4_5SM1004TMEM4LOAD26SM100_TMEM_LOAD_32dp32b16xENS4_13SM90_TMA_LOADENS13_INS14_ILi1ELi4ELi3EEES17_NSU_INS5_IJS18_S1M_EEENS5_IJS1M_SD_EEEEEEENS4_39AutoVectorizingCopyWithAssumedAlignmentILi128EEENS4_14SM90_TMA_STOREES26_S28_S28_EEEvvEEEEvNT_6ParamsE) ;  /* 0xffffff5402a87950 */ /* 0x000fea0003c3ffff */
.L_x_268:
[----:B------:R-:W-:-:S00]  /*a960*/  BRA `(.L_x_268) ;  /* 0xfffffffc00fc7947 */ /* 0x000fc0000383ffff */
[----:B------:R-:W-:-:S00]  /*a970*/  NOP ;  /* 0x0000000000007918 */ /* 0x000fc00000000000 */
        /* <DEDUP_REMOVED lines=8> */
.L_x_269:


//--------------------- .nv.global.init           --------------------------
	.section	.nv.global.init,"aw",@progbits
.nv.global.init:
	.type		$str$27,@object
	.size		$str$27,($str$28 - $str$27)
$str$27:
        /*0000*/ 	.byte	0x28, 0x61, 0x64, 0x64, 0x72, 0x65, 0x73, 0x73, 0x20, 0x26, 0x20, 0x6d, 0x61, 0x73, 0x6b, 0x29
        /*0010*/ 	.byte	0x20, 0x3d, 0x3d, 0x20, 0x30, 0x00
	.type		$str$28,@object
	.size		$str$28,($str$26 - $str$28)
$str$28:
        /*0016*/ 	.byte	0x2f, 0x74, 0x6d, 0x70, 0x2f, 0x63, 0x75, 0x74, 0x6c, 0x61, 0x73, 0x73, 0x5f, 0x73, 0x77, 0x65
        /*0026*/ 	.byte	0x65, 0x70, 0x5f, 0x73, 0x72, 0x63, 0x2f, 0x69, 0x6e, 0x63, 0x6c, 0x75, 0x64, 0x65, 0x2f, 0x63
        /*0036*/ 	.byte	0x75, 0x74, 0x65, 0x2f, 0x70, 0x6f, 0x69, 0x6e, 0x74, 0x65, 0x72, 0x5f, 0x66, 0x6c, 0x61, 0x67
        /*0046*/ 	.byte	0x67, 0x65, 0x64, 0x2e, 0x68, 0x70, 0x70, 0x00
	.type		$str$26,@object
	.size		$str$26,($str$25 - $str$26)
$str$26:
        /*004e*/ 	.byte	0x2f, 0x74, 0x6d, 0x70, 0x2f, 0x63, 0x75, 0x74, 0x6c, 0x61, 0x73, 0x73, 0x5f, 0x73, 0x77, 0x65
        /*005e*/ 	.byte	0x65, 0x70, 0x5f, 0x73, 0x72, 0x63, 0x2f, 0x69, 0x6e, 0x63, 0x6c, 0x75, 0x64, 0x65, 0x2f, 0x63
        /*006e*/ 	.byte	0x75, 0x74, 0x65, 0x2f, 0x61, 0x74, 0x6f, 0x6d, 0x2f, 0x63, 0x6f, 0x70, 0x79, 0x5f, 0x74, 0x72
        /*007e*/ 	.byte	0x61, 0x69, 0x74, 0x73, 0x5f, 0x73, 0x6d, 0x31, 0x30, 0x30, 0x2e, 0x68, 0x70, 0x70, 0x00
	.type		$str$25,@object
	.size		$str$25,(__unnamed_1 - $str$25)
$str$25:
        /*008d*/ 	.byte	0x28, 0x28, 0x75, 0x69, 0x6e, 0x74, 0x33, 0x32, 0x5f, 0x74, 0x28, 0x74, 0x68, 0x72, 0x65, 0x61
        /*009d*/ 	.byte	0x64, 0x49, 0x64, 0x78, 0x2e, 0x78, 0x29, 0x20, 0x2f, 0x20, 0x33, 0x32, 0x29, 0x20, 0x25, 0x20
        /*00ad*/ 	.byte	0x34, 0x29, 0x20, 0x3d, 0x3d, 0x20, 0x28, 0x28, 0x28, 0x74, 0x6d, 0x65, 0x6d, 0x5f, 0x61, 0x64
        /*00bd*/ 	.byte	0x64, 0x72, 0x20, 0x3e, 0x3e, 0x20, 0x31, 0x36, 0x29, 0x20, 0x2f, 0x20, 0x33, 0x32, 0x29, 0x20
        /*00cd*/ 	.byte	0x25, 0x20, 0x34, 0x29, 0x00
	.type		__unnamed_1,@object
	.size		__unnamed_1,(__unnamed_2 - __unnamed_1)
__unnamed_1:
        /*00d2*/ 	.byte	0x61, 0x75, 0x74, 0x6f, 0x20, 0x63, 0x75, 0x74, 0x65, 0x3a, 0x3a, 0x61, 0x73, 0x5f, 0x70, 0x6f
        /* <DEDUP_REMOVED lines=24> */
        /*0262*/ 	.byte	0x43, 0x3c, 0x32, 0x30, 0x34, 0x38, 0x3e, 0x3e, 0x3e, 0x3e, 0x5d, 0x00
	.type		__unnamed_2,@object
	.size		__unnamed_2,(.L_2 - __unnamed_2)
__unnamed_2:
        /* <DEDUP_REMOVED lines=40> */
        /*04ee*/ 	.byte	0x3a, 0x3a, 0x43, 0x3c, 0x30, 0x3e, 0x3e, 0x3e, 0x3e, 0x5d, 0x00
.L_2:


//--------------------- .nv.shared._ZN7cutlass13device_kernelINS_4gemm6kernel13GemmUniversalIN4cute5tupleIJiiiiEEENS1_10collective13CollectiveMmaINS1_35MainloopSm100TmaUmmaWarpSpecializedILi35ELi2ELi4ENS5_IJNS4_1CILi4EEENSA_ILi2EEENSA_ILi1EEEEEEEENS5_IJNSA_ILi128EEENSA_ILi64EEENSA_ILi32EEEEEENS_10bfloat16_tENS5_IJlSD_lEEESK_SL_NS4_8TiledMMAINS4_8MMA_AtomIJNS4_26SM100_MMA_F16BF16_2x1SM_SSISK_SK_fLi128ELi64ELNS4_4UMMA5MajorE0ELSQ_0ELNSP_7ScaleInE0ELSR_0EEEEEENS4_6LayoutINS5_IJSD_SD_SD_EEENS5_IJNSA_ILi0EEESW_SW_EEEEENS5_IJNS4_10UnderscoreESZ_SZ_EEEEENS4_28SM100_TMA_2SM_LOAD_MULTICASTENS4_14ComposedLayoutINS4_7SwizzleILi2ELi4ELi3EEENS4_18smem_ptr_flag_bitsILi16EEENSU_INS5_IJNSA_ILi8EEESI_EEENS5_IJSI_SD_EEEEEEEvNS4_8identityES12_S1C_vS1D_EENS_8epilogue10collective18CollectiveEpilogueINS1F_23Sm100TmaWarpSpecializedILi3ELi2ELi16ELb1ELb0EEEJNS5_IJSH_SH_SI_EEENS5_IJNSU_ISH_SD_EENSU_INS5_IJNSA_ILi16EEESC_EEENS5_IJSD_SI_EEEEEEEESK_SL_SK_SL_NS1F_6fusion15FusionCallbacksIS1J_NS1R_17LinearCombinationISK_fSK_fLNS_15FloatRoundStyleE2EEES1K_S1Q_JEEENS4_5SM1004TMEM4LOAD26SM100_TMEM_LOAD_32dp32b16xENS4_13SM90_TMA_LOADENS13_INS14_ILi1ELi4ELi3EEES17_NSU_INS5_IJS18_S1M_EEENS5_IJS1M_SD_EEEEEEENS4_39AutoVectorizingCopyWithAssumedAlignmentILi128EEENS4_14SM90_TMA_STOREES26_S28_S28_EEEvvEEEEvNT_6ParamsE --------------------------
	.section	.nv.shared._ZN7cutlass13device_kernelINS_4gemm6kernel13GemmUniversalIN4cute5tupleIJiiiiEEENS1_10collective13CollectiveMmaINS1_35MainloopSm100TmaUmmaWarpSpecializedILi35ELi2ELi4ENS5_IJNS4_1CILi4EEENSA_ILi2EEENSA_ILi1EEEEEEEENS5_IJNSA_ILi128EEENSA_ILi64EEENSA_ILi32EEEEEENS_10bfloat16_tENS5_IJlSD_lEEESK_SL_NS4_8TiledMMAINS4_8MMA_AtomIJNS4_26SM100_MMA_F16BF16_2x1SM_SSISK_SK_fLi128ELi64ELNS4_4UMMA5MajorE0ELSQ_0ELNSP_7ScaleInE0ELSR_0EEEEEENS4_6LayoutINS5_IJSD_SD_SD_EEENS5_IJNSA_ILi0EEESW_SW_EEEEENS5_IJNS4_10UnderscoreESZ_SZ_EEEEENS4_28SM100_TMA_2SM_LOAD_MULTICASTENS4_14ComposedLayoutINS4_7SwizzleILi2ELi4ELi3EEENS4_18smem_ptr_flag_bitsILi16EEENSU_INS5_IJNSA_ILi8EEESI_EEENS5_IJSI_SD_EEEEEEEvNS4_8identityES12_S1C_vS1D_EENS_8epilogue10collective18CollectiveEpilogueINS1F_23Sm100TmaWarpSpecializedILi3ELi2ELi16ELb1ELb0EEEJNS5_IJSH_SH_SI_EEENS5_IJNSU_ISH_SD_EENSU_INS5_IJNSA_ILi16EEESC_EEENS5_IJSD_SI_EEEEEEEESK_SL_SK_SL_NS1F_6fusion15FusionCallbacksIS1J_NS1R_17LinearCombinationISK_fSK_fLNS_15FloatRoundStyleE2EEES1K_S1Q_JEEENS4_5SM1004TMEM4LOAD26SM100_TMEM_LOAD_32dp32b16xENS4_13SM90_TMA_LOADENS13_INS14_ILi1ELi4ELi3EEES17_NSU_INS5_IJS18_S1M_EEENS5_IJS1M_SD_EEEEEEENS4_39AutoVectorizingCopyWithAssumedAlignmentILi128EEENS4_14SM90_TMA_STOREES26_S28_S28_EEEvvEEEEvNT_6ParamsE,"aw",@nobits
	.sectionflags	@""
	.align	16
	.zero		1024


//--------------------- .nv.shared.reserved.0     --------------------------
	.section	.nv.shared.reserved.0,"aw",@nobits
	.weak		__nv_reservedSMEM_offset_0_alias
	.size		__nv_reservedSMEM_offset_0_alias, 0, 64
	.other		__nv_reservedSMEM_offset_0_alias,@"STO_CUDA_RESERVED_SHARED STV_DEFAULT"
__nv_reservedSMEM_offset_0_alias:
	.zero		0
.nv.shared.reserved.0:
	.zero		64
	.weak		__nv_reservedSMEM_tcgen05_partition
	.type		__nv_reservedSMEM_tcgen05_partition,@object
	.size		__nv_reservedSMEM_tcgen05_partition,(.L_0 - __nv_reservedSMEM_tcgen05_partition)
__nv_reservedSMEM_tcgen05_partition:
	.zero		32
.L_0:


//--------------------- .nv.global                --------------------------
	.section	.nv.global,"aw",@nobits
.nv.global:
	.type		_ZN40_INTERNAL_4c083fed_4_k_cu_25b12818_300214cute1_E,@object
	.size		_ZN40_INTERNAL_4c083fed_4_k_cu_25b12818_300214cute1_E,(_ZN40_INTERNAL_4c083fed_4_k_cu_25b12818_300214cuda3std3__45__cpo6cbeginE - _ZN40_INTERNAL_4c083fed_4_k_cu_25b12818_300214cute1_E)
_ZN40_INTERNAL_4c083fed_4_k_cu_25b12818_300214cute1_E:
	.zero		1
	.type		_ZN40_INTERNAL_4c083fed_4_k_cu_25b12818_300214cuda3std3__45__cpo6cbeginE,@object
	.size		_ZN40_INTERNAL_4c083fed_4_k_cu_25b12818_300214cuda3std3__45__cpo6cbeginE,(_ZN40_INTERNAL_4c083fed_4_k_cu_25b12818_300214cuda3std3__48in_placeE - _ZN40_INTERNAL_4c083fed_4_k_cu_25b12818_300214cuda3std3__45__cpo6cbeginE)
_ZN40_INTERNAL_4c083fed_4_k_cu_25b12818_300214cuda3std3__45__cpo6cbeginE:
	.zero		1
	.type		_ZN40_INTERNAL_4c083fed_4_k_cu_25b12818_300214cuda3std3__48in_placeE,@object
	.size		_ZN40_INTERNAL_4c083fed_4_k_cu_25b12818_300214cuda3std3__48in_placeE,(_ZN40_INTERNAL_4c083fed_4_k_cu_25b12818_300214cuda3std6ranges3__45__cpo9iter_moveE - _ZN40_INTERNAL_4c083fed_4_k_cu_25b12818_300214cuda3std3__48in_placeE)
_ZN40_INTERNAL_4c083fed_4_k_cu_25b12818_300214cuda3std3__48in_placeE:
	.zero		1
	.type		_ZN40_INTERNAL_4c083fed_4_k_cu_25b12818_300214cuda3std6ranges3__45__cpo9iter_moveE,@object
	.size		_ZN40_INTERNAL_4c083fed_4_k_cu_25b12818_300214cuda3std6ranges3__45__cpo9iter_moveE,(_ZN40_INTERNAL_4c083fed_4_k_cu_25b12818_300214cuda3std3__45__cpo5beginE - _ZN40_INTERNAL_4c083fed_4_k_cu_25b12818_300214cuda3std6ranges3__45__cpo9iter_moveE)
_ZN40_INTERNAL_4c083fed_4_k_cu_25b12818_300214cuda3std6ranges3__45__cpo9iter_moveE:
	.zero		1
	.type		_ZN40_INTERNAL_4c083fed_4_k_cu_25b12818_300214cuda3std3__45__cpo5beginE,@object
	.size		_ZN40_INTERNAL_4c083fed_4_k_cu_25b12818_300214cuda3std3__45__cpo5beginE,(_ZN40_INTERNAL_4c083fed_4_k_cu_25b12818_300214cuda3std3__442_GLOBAL__N__4c083fed_4_k_cu_25b12818_300216ignoreE - _ZN40_INTERNAL_4c083fed_4_k_cu_25b12818_300214cuda3std3__45__cpo5beginE)
_ZN40_INTERNAL_4c083fed_4_k_cu_25b12818_300214cuda3std3__45__cpo5beginE:
	.zero		1
	.type		_ZN40_INTERNAL_4c083fed_4_k_cu_25b12818_300214cuda3std3__442_GLOBAL__N__4c083fed_4_k_cu_25b12818_300216ignoreE,@object
	.size		_ZN40_INTERNAL_4c083fed_4_k_cu_25b12818_300214cuda3std3__442_GLOBAL__N__4c083fed_4_k_cu_25b12818_300216ignoreE,(_ZN40_INTERNAL_4c083fed_4_k_cu_25b12818_300214cute7productE - _ZN40_INTERNAL_4c083fed_4_k_cu_25b12818_300214cuda3std3__442_GLOBAL__N__4c083fed_4_k_cu_25b12818_300216ignoreE)
_ZN40_INTERNAL_4c083fed_4_k_cu_25b12818_300214cuda3std3__442_GLOBAL__N__4c083fed_4_k_cu_25b12818_300216ignoreE:
	.zero		1
	.type		_ZN40_INTERNAL_4c083fed_4_k_cu_25b12818_300214cute7productE,@object
	.size		_ZN40_INTERNAL_4c083fed_4_k_cu_25b12818_300214cute7productE,(_ZN40_INTERNAL_4c083fed_4_k_cu_25b12818_300214cuda3std3__45__cpo3endE - _ZN40_INTERNAL_4c083fed_4_k_cu_25b12818_300214cute7productE)
_ZN40_INTERNAL_4c083fed_4_k_cu_25b12818_300214cute7productE:
	.zero		1
	.type		_ZN40_INTERNAL_4c083fed_4_k_cu_25b12818_300214cuda3std3__45__cpo3endE,@object
	.size		_ZN40_INTERNAL_4c083fed_4_k_cu_25b12818_300214cuda3std3__45__cpo3endE,(_ZN40_INTERNAL_4c083fed_4_k_cu_25b12818_300214cuda3std3__419piecewise_constructE - _ZN40_INTERNAL_4c083fed_4_k_cu_25b12818_300214cuda3std3__45__cpo3endE)
_ZN40_INTERNAL_4c083fed_4_k_cu_25b12818_300214cuda3std3__45__cpo3endE:
	.zero		1
	.type		_ZN40_INTERNAL_4c083fed_4_k_cu_25b12818_300214cuda3std3__419piecewise_constructE,@object
	.size		_ZN40_INTERNAL_4c083fed_4_k_cu_25b12818_300214cuda3std3__419piecewise_constructE,(_ZN40_INTERNAL_4c083fed_4_k_cu_25b12818_300214cuda3std3__45__cpo4cendE - _ZN40_INTERNAL_4c083fed_4_k_cu_25b12818_300214cuda3std3__419piecewise_constructE)
_ZN40_INTERNAL_4c083fed_4_k_cu_25b12818_300214cuda3std3__419piecewise_constructE:
	.zero		1
	.type		_ZN40_INTERNAL_4c083fed_4_k_cu_25b12818_300214cuda3std3__45__cpo4cendE,@object
	.size		_ZN40_INTERNAL_4c083fed_4_k_cu_25b12818_300214cuda3std3__45__cpo4cendE,(_ZN40_INTERNAL_4c083fed_4_k_cu_25b12818_300214cuda3std6ranges3__45__cpo4swapE - _ZN40_INTERNAL_4c083fed_4_k_cu_25b12818_300214cuda3std3__45__cpo4cendE)
_ZN40_INTERNAL_4c083fed_4_k_cu_25b12818_300214cuda3std3__45__cpo4cendE:
	.zero		1
	.type		_ZN40_INTERNAL_4c083fed_4_k_cu_25b12818_300214cuda3std6ranges3__45__cpo4swapE,@object
	.size		_ZN40_INTERNAL_4c083fed_4_k_cu_25b12818_300214cuda3std6ranges3__45__cpo4swapE,(.L_10 - _ZN40_INTERNAL_4c083fed_4_k_cu_25b12818_300214cuda3std6ranges3__45__cpo4swapE)
_ZN40_INTERNAL_4c083fed_4_k_cu_25b12818_300214cuda3std6ranges3__45__cpo4swapE:
	.zero		1
.L_10:


//--------------------- .nv.constant0._ZN7cutlass13device_kernelINS_4gemm6kernel13GemmUniversalIN4cute5tupleIJiiiiEEENS1_10collective13CollectiveMmaINS1_35MainloopSm100TmaUmmaWarpSpecializedILi35ELi2ELi4ENS5_IJNS4_1CILi4EEENSA_ILi2EEENSA_ILi1EEEEEEEENS5_IJNSA_ILi128EEENSA_ILi64EEENSA_ILi32EEEEEENS_10bfloat16_tENS5_IJlSD_lEEESK_SL_NS4_8TiledMMAINS4_8MMA_AtomIJNS4_26SM100_MMA_F16BF16_2x1SM_SSISK_SK_fLi128ELi64ELNS4_4UMMA5MajorE0ELSQ_0ELNSP_7ScaleInE0ELSR_0EEEEEENS4_6LayoutINS5_IJSD_SD_SD_EEENS5_IJNSA_ILi0EEESW_SW_EEEEENS5_IJNS4_10UnderscoreESZ_SZ_EEEEENS4_28SM100_TMA_2SM_LOAD_MULTICASTENS4_14ComposedLayoutINS4_7SwizzleILi2ELi4ELi3EEENS4_18smem_ptr_flag_bitsILi16EEENSU_INS5_IJNSA_ILi8EEESI_EEENS5_IJSI_SD_EEEEEEEvNS4_8identityES12_S1C_vS1D_EENS_8epilogue10collective18CollectiveEpilogueINS1F_23Sm100TmaWarpSpecializedILi3ELi2ELi16ELb1ELb0EEEJNS5_IJSH_SH_SI_EEENS5_IJNSU_ISH_SD_EENSU_INS5_IJNSA_ILi16EEESC_EEENS5_IJSD_SI_EEEEEEEESK_SL_SK_SL_NS1F_6fusion15FusionCallbacksIS1J_NS1R_17LinearCombinationISK_fSK_fLNS_15FloatRoundStyleE2EEES1K_S1Q_JEEENS4_5SM1004TMEM4LOAD26SM100_TMEM_LOAD_32dp32b16xENS4_13SM90_TMA_LOADENS13_INS14_ILi1ELi4ELi3EEES17_NSU_INS5_IJS18_S1M_EEENS5_IJS1M_SD_EEEEEEENS4_39AutoVectorizingCopyWithAssumedAlignmentILi128EEENS4_14SM90_TMA_STOREES26_S28_S28_EEEvvEEEEvNT_6ParamsE --------------------------
	.section	.nv.constant0._ZN7cutlass13device_kernelINS_4gemm6kernel13GemmUniversalIN4cute5tupleIJiiiiEEENS1_10collective13CollectiveMmaINS1_35MainloopSm100TmaUmmaWarpSpecializedILi35ELi2ELi4ENS5_IJNS4_1CILi4EEENSA_ILi2EEENSA_ILi1EEEEEEEENS5_IJNSA_ILi128EEENSA_ILi64EEENSA_ILi32EEEEEENS_10bfloat16_tENS5_IJlSD_lEEESK_SL_NS4_8TiledMMAINS4_8MMA_AtomIJNS4_26SM100_MMA_F16BF16_2x1SM_SSISK_SK_fLi128ELi64ELNS4_4UMMA5MajorE0ELSQ_0ELNSP_7ScaleInE0ELSR_0EEEEEENS4_6LayoutINS5_IJSD_SD_SD_EEENS5_IJNSA_ILi0EEESW_SW_EEEEENS5_IJNS4_10UnderscoreESZ_SZ_EEEEENS4_28SM100_TMA_2SM_LOAD_MULTICASTENS4_14ComposedLayoutINS4_7SwizzleILi2ELi4ELi3EEENS4_18smem_ptr_flag_bitsILi16EEENSU_INS5_IJNSA_ILi8EEESI_EEENS5_IJSI_SD_EEEEEEEvNS4_8identityES12_S1C_vS1D_EENS_8epilogue10collective18CollectiveEpilogueINS1F_23Sm100TmaWarpSpecializedILi3ELi2ELi16ELb1ELb0EEEJNS5_IJSH_SH_SI_EEENS5_IJNSU_ISH_SD_EENSU_INS5_IJNSA_ILi16EEESC_EEENS5_IJSD_SI_EEEEEEEESK_SL_SK_SL_NS1F_6fusion15FusionCallbacksIS1J_NS1R_17LinearCombinationISK_fSK_fLNS_15FloatRoundStyleE2EEES1K_S1Q_JEEENS4_5SM1004TMEM4LOAD26SM100_TMEM_LOAD_32dp32b16xENS4_13SM90_TMA_LOADENS13_INS14_ILi1ELi4ELi3EEES17_NSU_INS5_IJS18_S1M_EEENS5_IJS1M_SD_EEEEEEENS4_39AutoVectorizingCopyWithAssumedAlignmentILi128EEENS4_14SM90_TMA_STOREES26_S28_S28_EEEvvEEEEvNT_6ParamsE,"a",@progbits
	.sectionflags	@""
	.align	4
.nv.constant0._ZN7cutlass13device_kernelINS_4gemm6kernel13GemmUniversalIN4cute5tupleIJiiiiEEENS1_10collective13CollectiveMmaINS1_35MainloopSm100TmaUmmaWarpSpecializedILi35ELi2ELi4ENS5_IJNS4_1CILi4EEENSA_ILi2EEENSA_ILi1EEEEEEEENS5_IJNSA_ILi128EEENSA_ILi64EEENSA_ILi32EEEEEENS_10bfloat16_tENS5_IJlSD_lEEESK_SL_NS4_8TiledMMAINS4_8MMA_AtomIJNS4_26SM100_MMA_F16BF16_2x1SM_SSISK_SK_fLi128ELi64ELNS4_4UMMA5MajorE0ELSQ_0ELNSP_7ScaleInE0ELSR_0EEEEEENS4_6LayoutINS5_IJSD_SD_SD_EEENS5_IJNSA_ILi0EEESW_SW_EEEEENS5_IJNS4_10UnderscoreESZ_SZ_EEEEENS4_28SM100_TMA_2SM_LOAD_MULTICASTENS4_14ComposedLayoutINS4_7SwizzleILi2ELi4ELi3EEENS4_18smem_ptr_flag_bitsILi16EEENSU_INS5_IJNSA_ILi8EEESI_EEENS5_IJSI_SD_EEEEEEEvNS4_8identityES12_S1C_vS1D_EENS_8epilogue10collective18CollectiveEpilogueINS1F_23Sm100TmaWarpSpecializedILi3ELi2ELi16ELb1ELb0EEEJNS5_IJSH_SH_SI_EEENS5_IJNSU_ISH_SD_EENSU_INS5_IJNSA_ILi16EEESC_EEENS5_IJSD_SI_EEEEEEEESK_SL_SK_SL_NS1F_6fusion15FusionCallbacksIS1J_NS1R_17LinearCombinationISK_fSK_fLNS_15FloatRoundStyleE2EEES1K_S1Q_JEEENS4_5SM1004TMEM4LOAD26SM100_TMEM_LOAD_32dp32b16xENS4_13SM90_TMA_LOADENS13_INS14_ILi1ELi4ELi3EEES17_NSU_INS5_IJS18_S1M_EEENS5_IJS1M_SD_EEEEEEENS4_39AutoVectorizingCopyWithAssumedAlignmentILi128EEENS4_14SM90_TMA_STOREES26_S28_S28_EEEvvEEEEvNT_6ParamsE:
	.zero		2944


//--------------------- SYMBOLS --------------------------

	.type		.nv.reservedSmem.offset0,@object
	.size		.nv.reservedSmem.offset0,0x4
	.type		.nv.reservedSmem.cap,@object
	.size		.nv.reservedSmem.cap,0x4
	.type		__assertfail,@function
